//
// Generated by NVIDIA NVVM Compiler
//
// Compiler Build ID: CL-36424714
// Cuda compilation tools, release 13.0, V13.0.88
// Based on NVVM 20.0.0
//

.version 9.0
.target sm_100
.address_size 64

	// .globl	row_col_kernel
.extern .func  (.param .b32 func_retval0) vprintf
(
	.param .b64 vprintf_param_0,
	.param .b64 vprintf_param_1
)
;
.global .align 1 .b8 $str[22] = {77, 61, 40, 37, 100, 41, 32, 78, 61, 40, 37, 100, 41, 32, 75, 61, 40, 37, 100, 41, 10};
.global .align 1 .b8 $str$1[18] = {65, 91, 37, 100, 93, 91, 37, 100, 93, 61, 40, 37, 102, 41, 46, 32, 10};

.visible .entry row_col_kernel(
	.param .u64 .ptr .align 1 row_col_kernel_param_0,
	.param .u64 .ptr .align 1 row_col_kernel_param_1,
	.param .u64 .ptr .align 1 row_col_kernel_param_2,
	.param .u32 row_col_kernel_param_3,
	.param .u32 row_col_kernel_param_4,
	.param .u32 row_col_kernel_param_5
)
{
	.local .align 16 .b8 	__local_depot0[16];
	.reg .b64 	%SP;
	.reg .b64 	%SPL;
	.reg .pred 	%p<13>;
	.reg .b32 	%r<133>;
	.reg .b32 	%f<32>;
	.reg .b64 	%rd<56>;
	.reg .b64 	%fd<32>;

	mov.u64 	%SPL, __local_depot0;
	cvta.local.u64 	%SP, %SPL;
	ld.param.u64 	%rd8, [row_col_kernel_param_0];
	ld.param.u32 	%r18, [row_col_kernel_param_4];
	cvta.to.global.u64 	%rd1, %rd8;
	add.u64 	%rd9, %SP, 0;
	add.u64 	%rd2, %SPL, 0;
	mov.u32 	%r20, %tid.x;
	setp.ne.s32 	%p1, %r20, 0;
	@%p1 bra 	$L__BB0_17;
	ld.param.u32 	%r124, [row_col_kernel_param_5];
	ld.param.u32 	%r121, [row_col_kernel_param_3];
	st.local.v2.u32 	[%rd2], {%r121, %r18};
	st.local.u32 	[%rd2+8], %r124;
	mov.u64 	%rd10, $str;
	cvta.global.u64 	%rd11, %rd10;
	{ // callseq 0, 0
	.param .b64 param0;
	st.param.b64 	[param0], %rd11;
	.param .b64 param1;
	st.param.b64 	[param1], %rd9;
	.param .b32 retval0;
	call.uni (retval0), 
	vprintf, 
	(
	param0, 
	param1
	);
	ld.param.b32 	%r21, [retval0];
	} // callseq 0
	min.s32 	%r23, %r121, %r124;
	setp.lt.s32 	%p2, %r23, 1;
	@%p2 bra 	$L__BB0_17;
	ld.param.u32 	%r125, [row_col_kernel_param_5];
	and.b32  	%r1, %r125, 15;
	and.b32  	%r2, %r125, 7;
	and.b32  	%r3, %r125, 3;
	mov.b32 	%r128, 0;
	mov.u64 	%rd42, $str$1;
$L__BB0_3:
	ld.param.u32 	%r126, [row_col_kernel_param_5];
	ld.param.u32 	%r122, [row_col_kernel_param_3];
	setp.lt.u32 	%p3, %r126, 16;
	mul.lo.s32 	%r5, %r128, %r122;
	mov.b32 	%r131, 0;
	@%p3 bra 	$L__BB0_6;
	mul.wide.u32 	%rd13, %r5, 4;
	add.s64 	%rd14, %rd1, %rd13;
	add.s64 	%rd55, %rd14, 32;
	mov.b32 	%r129, 0;
$L__BB0_5:
	.pragma "nounroll";
	ld.param.u32 	%r127, [row_col_kernel_param_5];
	ld.global.f32 	%f1, [%rd55+-32];
	cvt.f64.f32 	%fd1, %f1;
	add.u64 	%rd15, %SP, 0;
	add.u64 	%rd16, %SPL, 0;
	st.local.v2.u32 	[%rd16], {%r128, %r129};
	st.local.f64 	[%rd16+8], %fd1;
	mov.u64 	%rd17, $str$1;
	cvta.global.u64 	%rd18, %rd17;
	{ // callseq 1, 0
	.param .b64 param0;
	st.param.b64 	[param0], %rd18;
	.param .b64 param1;
	st.param.b64 	[param1], %rd15;
	.param .b32 retval0;
	call.uni (retval0), 
	vprintf, 
	(
	param0, 
	param1
	);
	ld.param.b32 	%r27, [retval0];
	} // callseq 1
	ld.global.f32 	%f2, [%rd55+-28];
	cvt.f64.f32 	%fd2, %f2;
	add.s32 	%r29, %r129, 1;
	st.local.v2.u32 	[%rd16], {%r128, %r29};
	st.local.f64 	[%rd16+8], %fd2;
	{ // callseq 2, 0
	.param .b64 param0;
	st.param.b64 	[param0], %rd18;
	.param .b64 param1;
	st.param.b64 	[param1], %rd15;
	.param .b32 retval0;
	call.uni (retval0), 
	vprintf, 
	(
	param0, 
	param1
	);
	ld.param.b32 	%r30, [retval0];
	} // callseq 2
	ld.global.f32 	%f3, [%rd55+-24];
	cvt.f64.f32 	%fd3, %f3;
	add.s32 	%r32, %r129, 2;
	st.local.v2.u32 	[%rd16], {%r128, %r32};
	st.local.f64 	[%rd16+8], %fd3;
	{ // callseq 3, 0
	.param .b64 param0;
	st.param.b64 	[param0], %rd18;
	.param .b64 param1;
	st.param.b64 	[param1], %rd15;
	.param .b32 retval0;
	call.uni (retval0), 
	vprintf, 
	(
	param0, 
	param1
	);
	ld.param.b32 	%r33, [retval0];
	} // callseq 3
	ld.global.f32 	%f4, [%rd55+-20];
	cvt.f64.f32 	%fd4, %f4;
	add.s32 	%r35, %r129, 3;
	st.local.v2.u32 	[%rd16], {%r128, %r35};
	st.local.f64 	[%rd16+8], %fd4;
	{ // callseq 4, 0
	.param .b64 param0;
	st.param.b64 	[param0], %rd18;
	.param .b64 param1;
	st.param.b64 	[param1], %rd15;
	.param .b32 retval0;
	call.uni (retval0), 
	vprintf, 
	(
	param0, 
	param1
	);
	ld.param.b32 	%r36, [retval0];
	} // callseq 4
	ld.global.f32 	%f5, [%rd55+-16];
	cvt.f64.f32 	%fd5, %f5;
	add.s32 	%r38, %r129, 4;
	st.local.v2.u32 	[%rd16], {%r128, %r38};
	st.local.f64 	[%rd16+8], %fd5;
	{ // callseq 5, 0
	.param .b64 param0;
	st.param.b64 	[param0], %rd18;
	.param .b64 param1;
	st.param.b64 	[param1], %rd15;
	.param .b32 retval0;
	call.uni (retval0), 
	vprintf, 
	(
	param0, 
	param1
	);
	ld.param.b32 	%r39, [retval0];
	} // callseq 5
	ld.global.f32 	%f6, [%rd55+-12];
	cvt.f64.f32 	%fd6, %f6;
	add.s32 	%r41, %r129, 5;
	st.local.v2.u32 	[%rd16], {%r128, %r41};
	st.local.f64 	[%rd16+8], %fd6;
	{ // callseq 6, 0
	.param .b64 param0;
	st.param.b64 	[param0], %rd18;
	.param .b64 param1;
	st.param.b64 	[param1], %rd15;
	.param .b32 retval0;
	call.uni (retval0), 
	vprintf, 
	(
	param0, 
	param1
	);
	ld.param.b32 	%r42, [retval0];
	} // callseq 6
	ld.global.f32 	%f7, [%rd55+-8];
	cvt.f64.f32 	%fd7, %f7;
	add.s32 	%r44, %r129, 6;
	st.local.v2.u32 	[%rd16], {%r128, %r44};
	st.local.f64 	[%rd16+8], %fd7;
	{ // callseq 7, 0
	.param .b64 param0;
	st.param.b64 	[param0], %rd18;
	.param .b64 param1;
	st.param.b64 	[param1], %rd15;
	.param .b32 retval0;
	call.uni (retval0), 
	vprintf, 
	(
	param0, 
	param1
	);
	ld.param.b32 	%r45, [retval0];
	} // callseq 7
	ld.global.f32 	%f8, [%rd55+-4];
	cvt.f64.f32 	%fd8, %f8;
	add.s32 	%r47, %r129, 7;
	st.local.v2.u32 	[%rd16], {%r128, %r47};
	st.local.f64 	[%rd16+8], %fd8;
	{ // callseq 8, 0
	.param .b64 param0;
	st.param.b64 	[param0], %rd18;
	.param .b64 param1;
	st.param.b64 	[param1], %rd15;
	.param .b32 retval0;
	call.uni (retval0), 
	vprintf, 
	(
	param0, 
	param1
	);
	ld.param.b32 	%r48, [retval0];
	} // callseq 8
	ld.global.f32 	%f9, [%rd55];
	cvt.f64.f32 	%fd9, %f9;
	add.s32 	%r50, %r129, 8;
	st.local.v2.u32 	[%rd16], {%r128, %r50};
	st.local.f64 	[%rd16+8], %fd9;
	{ // callseq 9, 0
	.param .b64 param0;
	st.param.b64 	[param0], %rd18;
	.param .b64 param1;
	st.param.b64 	[param1], %rd15;
	.param .b32 retval0;
	call.uni (retval0), 
	vprintf, 
	(
	param0, 
	param1
	);
	ld.param.b32 	%r51, [retval0];
	} // callseq 9
	ld.global.f32 	%f10, [%rd55+4];
	cvt.f64.f32 	%fd10, %f10;
	add.s32 	%r53, %r129, 9;
	st.local.v2.u32 	[%rd16], {%r128, %r53};
	st.local.f64 	[%rd16+8], %fd10;
	{ // callseq 10, 0
	.param .b64 param0;
	st.param.b64 	[param0], %rd18;
	.param .b64 param1;
	st.param.b64 	[param1], %rd15;
	.param .b32 retval0;
	call.uni (retval0), 
	vprintf, 
	(
	param0, 
	param1
	);
	ld.param.b32 	%r54, [retval0];
	} // callseq 10
	ld.global.f32 	%f11, [%rd55+8];
	cvt.f64.f32 	%fd11, %f11;
	add.s32 	%r56, %r129, 10;
	st.local.v2.u32 	[%rd16], {%r128, %r56};
	st.local.f64 	[%rd16+8], %fd11;
	{ // callseq 11, 0
	.param .b64 param0;
	st.param.b64 	[param0], %rd18;
	.param .b64 param1;
	st.param.b64 	[param1], %rd15;
	.param .b32 retval0;
	call.uni (retval0), 
	vprintf, 
	(
	param0, 
	param1
	);
	ld.param.b32 	%r57, [retval0];
	} // callseq 11
	ld.global.f32 	%f12, [%rd55+12];
	cvt.f64.f32 	%fd12, %f12;
	add.s32 	%r59, %r129, 11;
	st.local.v2.u32 	[%rd16], {%r128, %r59};
	st.local.f64 	[%rd16+8], %fd12;
	{ // callseq 12, 0
	.param .b64 param0;
	st.param.b64 	[param0], %rd18;
	.param .b64 param1;
	st.param.b64 	[param1], %rd15;
	.param .b32 retval0;
	call.uni (retval0), 
	vprintf, 
	(
	param0, 
	param1
	);
	ld.param.b32 	%r60, [retval0];
	} // callseq 12
	ld.global.f32 	%f13, [%rd55+16];
	cvt.f64.f32 	%fd13, %f13;
	add.s32 	%r62, %r129, 12;
	st.local.v2.u32 	[%rd16], {%r128, %r62};
	st.local.f64 	[%rd16+8], %fd13;
	{ // callseq 13, 0
	.param .b64 param0;
	st.param.b64 	[param0], %rd18;
	.param .b64 param1;
	st.param.b64 	[param1], %rd15;
	.param .b32 retval0;
	call.uni (retval0), 
	vprintf, 
	(
	param0, 
	param1
	);
	ld.param.b32 	%r63, [retval0];
	} // callseq 13
	ld.global.f32 	%f14, [%rd55+20];
	cvt.f64.f32 	%fd14, %f14;
	add.s32 	%r65, %r129, 13;
	st.local.v2.u32 	[%rd16], {%r128, %r65};
	st.local.f64 	[%rd16+8], %fd14;
	{ // callseq 14, 0
	.param .b64 param0;
	st.param.b64 	[param0], %rd18;
	.param .b64 param1;
	st.param.b64 	[param1], %rd15;
	.param .b32 retval0;
	call.uni (retval0), 
	vprintf, 
	(
	param0, 
	param1
	);
	ld.param.b32 	%r66, [retval0];
	} // callseq 14
	ld.global.f32 	%f15, [%rd55+24];
	cvt.f64.f32 	%fd15, %f15;
	add.s32 	%r68, %r129, 14;
	st.local.v2.u32 	[%rd16], {%r128, %r68};
	st.local.f64 	[%rd16+8], %fd15;
	{ // callseq 15, 0
	.param .b64 param0;
	st.param.b64 	[param0], %rd18;
	.param .b64 param1;
	st.param.b64 	[param1], %rd15;
	.param .b32 retval0;
	call.uni (retval0), 
	vprintf, 
	(
	param0, 
	param1
	);
	ld.param.b32 	%r69, [retval0];
	} // callseq 15
	ld.global.f32 	%f16, [%rd55+28];
	cvt.f64.f32 	%fd16, %f16;
	add.s32 	%r71, %r129, 15;
	st.local.v2.u32 	[%rd16], {%r128, %r71};
	st.local.f64 	[%rd16+8], %fd16;
	{ // callseq 16, 0
	.param .b64 param0;
	st.param.b64 	[param0], %rd18;
	.param .b64 param1;
	st.param.b64 	[param1], %rd15;
	.param .b32 retval0;
	call.uni (retval0), 
	vprintf, 
	(
	param0, 
	param1
	);
	ld.param.b32 	%r72, [retval0];
	} // callseq 16
	add.s64 	%rd55, %rd55, 64;
	add.s32 	%r129, %r129, 16;
	and.b32  	%r131, %r127, 2147483632;
	setp.ne.s32 	%p4, %r129, %r131;
	@%p4 bra 	$L__BB0_5;
$L__BB0_6:
	setp.eq.s32 	%p5, %r1, 0;
	@%p5 bra 	$L__BB0_16;
	cvta.to.local.u64 	%rd6, %rd9;
	add.s32 	%r74, %r1, -1;
	setp.lt.u32 	%p6, %r74, 7;
	@%p6 bra 	$L__BB0_9;
	add.s32 	%r75, %r131, %r5;
	mul.wide.u32 	%rd20, %r75, 4;
	add.s64 	%rd21, %rd1, %rd20;
	ld.global.f32 	%f17, [%rd21];
	cvt.f64.f32 	%fd17, %f17;
	st.local.v2.u32 	[%rd6], {%r128, %r131};
	st.local.f64 	[%rd6+8], %fd17;
	cvta.global.u64 	%rd23, %rd42;
	{ // callseq 17, 0
	.param .b64 param0;
	st.param.b64 	[param0], %rd23;
	.param .b64 param1;
	st.param.b64 	[param1], %rd9;
	.param .b32 retval0;
	call.uni (retval0), 
	vprintf, 
	(
	param0, 
	param1
	);
	ld.param.b32 	%r76, [retval0];
	} // callseq 17
	add.s32 	%r78, %r131, 1;
	cvt.u64.u32 	%rd25, %r5;
	cvt.u64.u32 	%rd26, %r131;
	add.s64 	%rd27, %rd26, %rd25;
	shl.b64 	%rd28, %rd27, 2;
	add.s64 	%rd29, %rd1, %rd28;
	ld.global.f32 	%f18, [%rd29+4];
	cvt.f64.f32 	%fd18, %f18;
	st.local.v2.u32 	[%rd6], {%r128, %r78};
	st.local.f64 	[%rd6+8], %fd18;
	{ // callseq 18, 0
	.param .b64 param0;
	st.param.b64 	[param0], %rd23;
	.param .b64 param1;
	st.param.b64 	[param1], %rd9;
	.param .b32 retval0;
	call.uni (retval0), 
	vprintf, 
	(
	param0, 
	param1
	);
	ld.param.b32 	%r79, [retval0];
	} // callseq 18
	add.s32 	%r81, %r131, 2;
	ld.global.f32 	%f19, [%rd29+8];
	cvt.f64.f32 	%fd19, %f19;
	st.local.v2.u32 	[%rd6], {%r128, %r81};
	st.local.f64 	[%rd6+8], %fd19;
	{ // callseq 19, 0
	.param .b64 param0;
	st.param.b64 	[param0], %rd23;
	.param .b64 param1;
	st.param.b64 	[param1], %rd9;
	.param .b32 retval0;
	call.uni (retval0), 
	vprintf, 
	(
	param0, 
	param1
	);
	ld.param.b32 	%r82, [retval0];
	} // callseq 19
	add.s32 	%r84, %r131, 3;
	ld.global.f32 	%f20, [%rd29+12];
	cvt.f64.f32 	%fd20, %f20;
	st.local.v2.u32 	[%rd6], {%r128, %r84};
	st.local.f64 	[%rd6+8], %fd20;
	{ // callseq 20, 0
	.param .b64 param0;
	st.param.b64 	[param0], %rd23;
	.param .b64 param1;
	st.param.b64 	[param1], %rd9;
	.param .b32 retval0;
	call.uni (retval0), 
	vprintf, 
	(
	param0, 
	param1
	);
	ld.param.b32 	%r85, [retval0];
	} // callseq 20
	add.s32 	%r87, %r131, 4;
	ld.global.f32 	%f21, [%rd29+16];
	cvt.f64.f32 	%fd21, %f21;
	st.local.v2.u32 	[%rd6], {%r128, %r87};
	st.local.f64 	[%rd6+8], %fd21;
	{ // callseq 21, 0
	.param .b64 param0;
	st.param.b64 	[param0], %rd23;
	.param .b64 param1;
	st.param.b64 	[param1], %rd9;
	.param .b32 retval0;
	call.uni (retval0), 
	vprintf, 
	(
	param0, 
	param1
	);
	ld.param.b32 	%r88, [retval0];
	} // callseq 21
	add.s32 	%r90, %r131, 5;
	ld.global.f32 	%f22, [%rd29+20];
	cvt.f64.f32 	%fd22, %f22;
	st.local.v2.u32 	[%rd6], {%r128, %r90};
	st.local.f64 	[%rd6+8], %fd22;
	{ // callseq 22, 0
	.param .b64 param0;
	st.param.b64 	[param0], %rd23;
	.param .b64 param1;
	st.param.b64 	[param1], %rd9;
	.param .b32 retval0;
	call.uni (retval0), 
	vprintf, 
	(
	param0, 
	param1
	);
	ld.param.b32 	%r91, [retval0];
	} // callseq 22
	add.s32 	%r93, %r131, 6;
	ld.global.f32 	%f23, [%rd29+24];
	cvt.f64.f32 	%fd23, %f23;
	st.local.v2.u32 	[%rd6], {%r128, %r93};
	st.local.f64 	[%rd6+8], %fd23;
	{ // callseq 23, 0
	.param .b64 param0;
	st.param.b64 	[param0], %rd23;
	.param .b64 param1;
	st.param.b64 	[param1], %rd9;
	.param .b32 retval0;
	call.uni (retval0), 
	vprintf, 
	(
	param0, 
	param1
	);
	ld.param.b32 	%r94, [retval0];
	} // callseq 23
	add.s32 	%r96, %r131, 7;
	ld.global.f32 	%f24, [%rd29+28];
	cvt.f64.f32 	%fd24, %f24;
	st.local.v2.u32 	[%rd6], {%r128, %r96};
	st.local.f64 	[%rd6+8], %fd24;
	{ // callseq 24, 0
	.param .b64 param0;
	st.param.b64 	[param0], %rd23;
	.param .b64 param1;
	st.param.b64 	[param1], %rd9;
	.param .b32 retval0;
	call.uni (retval0), 
	vprintf, 
	(
	param0, 
	param1
	);
	ld.param.b32 	%r97, [retval0];
	} // callseq 24
	add.s32 	%r131, %r131, 8;
$L__BB0_9:
	setp.eq.s32 	%p7, %r2, 0;
	@%p7 bra 	$L__BB0_16;
	add.s32 	%r99, %r2, -1;
	setp.lt.u32 	%p8, %r99, 3;
	@%p8 bra 	$L__BB0_12;
	add.s32 	%r100, %r131, %r5;
	mul.wide.u32 	%rd30, %r100, 4;
	add.s64 	%rd31, %rd1, %rd30;
	ld.global.f32 	%f25, [%rd31];
	cvt.f64.f32 	%fd25, %f25;
	st.local.v2.u32 	[%rd6], {%r128, %r131};
	st.local.f64 	[%rd6+8], %fd25;
	cvta.global.u64 	%rd33, %rd42;
	{ // callseq 25, 0
	.param .b64 param0;
	st.param.b64 	[param0], %rd33;
	.param .b64 param1;
	st.param.b64 	[param1], %rd9;
	.param .b32 retval0;
	call.uni (retval0), 
	vprintf, 
	(
	param0, 
	param1
	);
	ld.param.b32 	%r101, [retval0];
	} // callseq 25
	add.s32 	%r103, %r131, 1;
	cvt.u64.u32 	%rd35, %r5;
	cvt.u64.u32 	%rd36, %r131;
	add.s64 	%rd37, %rd36, %rd35;
	shl.b64 	%rd38, %rd37, 2;
	add.s64 	%rd39, %rd1, %rd38;
	ld.global.f32 	%f26, [%rd39+4];
	cvt.f64.f32 	%fd26, %f26;
	st.local.v2.u32 	[%rd6], {%r128, %r103};
	st.local.f64 	[%rd6+8], %fd26;
	{ // callseq 26, 0
	.param .b64 param0;
	st.param.b64 	[param0], %rd33;
	.param .b64 param1;
	st.param.b64 	[param1], %rd9;
	.param .b32 retval0;
	call.uni (retval0), 
	vprintf, 
	(
	param0, 
	param1
	);
	ld.param.b32 	%r104, [retval0];
	} // callseq 26
	add.s32 	%r106, %r131, 2;
	ld.global.f32 	%f27, [%rd39+8];
	cvt.f64.f32 	%fd27, %f27;
	st.local.v2.u32 	[%rd6], {%r128, %r106};
	st.local.f64 	[%rd6+8], %fd27;
	{ // callseq 27, 0
	.param .b64 param0;
	st.param.b64 	[param0], %rd33;
	.param .b64 param1;
	st.param.b64 	[param1], %rd9;
	.param .b32 retval0;
	call.uni (retval0), 
	vprintf, 
	(
	param0, 
	param1
	);
	ld.param.b32 	%r107, [retval0];
	} // callseq 27
	add.s32 	%r109, %r131, 3;
	ld.global.f32 	%f28, [%rd39+12];
	cvt.f64.f32 	%fd28, %f28;
	st.local.v2.u32 	[%rd6], {%r128, %r109};
	st.local.f64 	[%rd6+8], %fd28;
	{ // callseq 28, 0
	.param .b64 param0;
	st.param.b64 	[param0], %rd33;
	.param .b64 param1;
	st.param.b64 	[param1], %rd9;
	.param .b32 retval0;
	call.uni (retval0), 
	vprintf, 
	(
	param0, 
	param1
	);
	ld.param.b32 	%r110, [retval0];
	} // callseq 28
	add.s32 	%r131, %r131, 4;
$L__BB0_12:
	setp.eq.s32 	%p9, %r3, 0;
	@%p9 bra 	$L__BB0_16;
	setp.eq.s32 	%p10, %r3, 1;
	add.s32 	%r112, %r131, %r5;
	mul.wide.u32 	%rd40, %r112, 4;
	add.s64 	%rd41, %rd1, %rd40;
	ld.global.f32 	%f29, [%rd41];
	cvt.f64.f32 	%fd29, %f29;
	st.local.v2.u32 	[%rd6], {%r128, %r131};
	st.local.f64 	[%rd6+8], %fd29;
	cvta.global.u64 	%rd43, %rd42;
	{ // callseq 29, 0
	.param .b64 param0;
	st.param.b64 	[param0], %rd43;
	.param .b64 param1;
	st.param.b64 	[param1], %rd9;
	.param .b32 retval0;
	call.uni (retval0), 
	vprintf, 
	(
	param0, 
	param1
	);
	ld.param.b32 	%r113, [retval0];
	} // callseq 29
	@%p10 bra 	$L__BB0_16;
	setp.eq.s32 	%p11, %r3, 2;
	add.s32 	%r115, %r131, 1;
	cvt.u64.u32 	%rd45, %r5;
	cvt.u64.u32 	%rd46, %r131;
	add.s64 	%rd47, %rd46, %rd45;
	shl.b64 	%rd48, %rd47, 2;
	add.s64 	%rd7, %rd1, %rd48;
	ld.global.f32 	%f30, [%rd7+4];
	cvt.f64.f32 	%fd30, %f30;
	st.local.v2.u32 	[%rd6], {%r128, %r115};
	st.local.f64 	[%rd6+8], %fd30;
	cvta.global.u64 	%rd50, %rd42;
	{ // callseq 30, 0
	.param .b64 param0;
	st.param.b64 	[param0], %rd50;
	.param .b64 param1;
	st.param.b64 	[param1], %rd9;
	.param .b32 retval0;
	call.uni (retval0), 
	vprintf, 
	(
	param0, 
	param1
	);
	ld.param.b32 	%r116, [retval0];
	} // callseq 30
	@%p11 bra 	$L__BB0_16;
	add.s32 	%r118, %r131, 2;
	ld.global.f32 	%f31, [%rd7+8];
	cvt.f64.f32 	%fd31, %f31;
	st.local.v2.u32 	[%rd6], {%r128, %r118};
	st.local.f64 	[%rd6+8], %fd31;
	cvta.global.u64 	%rd53, %rd42;
	{ // callseq 31, 0
	.param .b64 param0;
	st.param.b64 	[param0], %rd53;
	.param .b64 param1;
	st.param.b64 	[param1], %rd9;
	.param .b32 retval0;
	call.uni (retval0), 
	vprintf, 
	(
	param0, 
	param1
	);
	ld.param.b32 	%r119, [retval0];
	} // callseq 31
$L__BB0_16:
	ld.param.u32 	%r123, [row_col_kernel_param_3];
	add.s32 	%r128, %r128, 1;
	setp.ne.s32 	%p12, %r128, %r123;
	@%p12 bra 	$L__BB0_3;
$L__BB0_17:
	ret;

}
	// .globl	matrixMulv1
.visible .entry matrixMulv1(
	.param .u64 .ptr .align 1 matrixMulv1_param_0,
	.param .u64 .ptr .align 1 matrixMulv1_param_1,
	.param .u64 .ptr .align 1 matrixMulv1_param_2,
	.param .u32 matrixMulv1_param_3,
	.param .u32 matrixMulv1_param_4,
	.param .u32 matrixMulv1_param_5
)
{
	.reg .pred 	%p<10>;
	.reg .b32 	%r<39>;
	.reg .b32 	%f<68>;
	.reg .b64 	%rd<40>;

	ld.param.u64 	%rd5, [matrixMulv1_param_0];
	ld.param.u64 	%rd6, [matrixMulv1_param_1];
	ld.param.u64 	%rd4, [matrixMulv1_param_2];
	ld.param.u32 	%r20, [matrixMulv1_param_4];
	ld.param.u32 	%r21, [matrixMulv1_param_5];
	cvta.to.global.u64 	%rd1, %rd6;
	cvta.to.global.u64 	%rd2, %rd5;
	mov.u32 	%r22, %tid.x;
	div.s32 	%r23, %r22, %r20;
	mul.lo.s32 	%r3, %r23, %r20;
	sub.s32 	%r1, %r22, %r3;
	mul.lo.s32 	%r2, %r23, %r21;
	setp.lt.s32 	%p1, %r21, 1;
	mov.f32 	%f67, 0f00000000;
	@%p1 bra 	$L__BB1_12;
	and.b32  	%r4, %r21, 7;
	setp.lt.u32 	%p2, %r21, 8;
	mov.f32 	%f67, 0f00000000;
	mov.b32 	%r37, 0;
	@%p2 bra 	$L__BB1_4;
	and.b32  	%r37, %r21, 2147483640;
	neg.s32 	%r35, %r37;
	shl.b32 	%r7, %r20, 3;
	add.s64 	%rd3, %rd2, 16;
	mov.f32 	%f67, 0f00000000;
	mul.wide.s32 	%rd11, %r20, 4;
	mov.u32 	%r33, %r2;
	mov.u32 	%r34, %r1;
$L__BB1_3:
	.pragma "nounroll";
	mul.wide.s32 	%rd7, %r33, 4;
	add.s64 	%rd8, %rd3, %rd7;
	ld.global.f32 	%f17, [%rd8+-16];
	mul.wide.s32 	%rd9, %r34, 4;
	add.s64 	%rd10, %rd1, %rd9;
	ld.global.f32 	%f18, [%rd10];
	fma.rn.f32 	%f19, %f17, %f18, %f67;
	ld.global.f32 	%f20, [%rd8+-12];
	add.s64 	%rd12, %rd10, %rd11;
	ld.global.f32 	%f21, [%rd12];
	fma.rn.f32 	%f22, %f20, %f21, %f19;
	ld.global.f32 	%f23, [%rd8+-8];
	add.s64 	%rd13, %rd12, %rd11;
	ld.global.f32 	%f24, [%rd13];
	fma.rn.f32 	%f25, %f23, %f24, %f22;
	ld.global.f32 	%f26, [%rd8+-4];
	add.s64 	%rd14, %rd13, %rd11;
	ld.global.f32 	%f27, [%rd14];
	fma.rn.f32 	%f28, %f26, %f27, %f25;
	ld.global.f32 	%f29, [%rd8];
	add.s64 	%rd15, %rd14, %rd11;
	ld.global.f32 	%f30, [%rd15];
	fma.rn.f32 	%f31, %f29, %f30, %f28;
	ld.global.f32 	%f32, [%rd8+4];
	add.s64 	%rd16, %rd15, %rd11;
	ld.global.f32 	%f33, [%rd16];
	fma.rn.f32 	%f34, %f32, %f33, %f31;
	ld.global.f32 	%f35, [%rd8+8];
	add.s64 	%rd17, %rd16, %rd11;
	ld.global.f32 	%f36, [%rd17];
	fma.rn.f32 	%f37, %f35, %f36, %f34;
	ld.global.f32 	%f38, [%rd8+12];
	add.s64 	%rd18, %rd17, %rd11;
	ld.global.f32 	%f39, [%rd18];
	fma.rn.f32 	%f67, %f38, %f39, %f37;
	add.s32 	%r35, %r35, 8;
	add.s32 	%r34, %r34, %r7;
	add.s32 	%r33, %r33, 8;
	setp.ne.s32 	%p3, %r35, 0;
	@%p3 bra 	$L__BB1_3;
$L__BB1_4:
	setp.eq.s32 	%p4, %r4, 0;
	@%p4 bra 	$L__BB1_12;
	and.b32  	%r15, %r21, 3;
	setp.lt.u32 	%p5, %r4, 4;
	@%p5 bra 	$L__BB1_7;
	add.s32 	%r25, %r37, %r2;
	mul.wide.s32 	%rd19, %r25, 4;
	add.s64 	%rd20, %rd2, %rd19;
	ld.global.f32 	%f41, [%rd20];
	mad.lo.s32 	%r26, %r37, %r20, %r1;
	mul.wide.s32 	%rd21, %r26, 4;
	add.s64 	%rd22, %rd1, %rd21;
	ld.global.f32 	%f42, [%rd22];
	fma.rn.f32 	%f43, %f41, %f42, %f67;
	ld.global.f32 	%f44, [%rd20+4];
	mul.wide.s32 	%rd23, %r20, 4;
	add.s64 	%rd24, %rd22, %rd23;
	ld.global.f32 	%f45, [%rd24];
	fma.rn.f32 	%f46, %f44, %f45, %f43;
	ld.global.f32 	%f47, [%rd20+8];
	add.s64 	%rd25, %rd24, %rd23;
	ld.global.f32 	%f48, [%rd25];
	fma.rn.f32 	%f49, %f47, %f48, %f46;
	ld.global.f32 	%f50, [%rd20+12];
	add.s64 	%rd26, %rd25, %rd23;
	ld.global.f32 	%f51, [%rd26];
	fma.rn.f32 	%f67, %f50, %f51, %f49;
	add.s32 	%r37, %r37, 4;
$L__BB1_7:
	setp.eq.s32 	%p6, %r15, 0;
	@%p6 bra 	$L__BB1_12;
	setp.eq.s32 	%p7, %r15, 1;
	@%p7 bra 	$L__BB1_10;
	add.s32 	%r27, %r37, %r2;
	mul.wide.s32 	%rd27, %r27, 4;
	add.s64 	%rd28, %rd2, %rd27;
	ld.global.f32 	%f53, [%rd28];
	mad.lo.s32 	%r28, %r37, %r20, %r1;
	mul.wide.s32 	%rd29, %r28, 4;
	add.s64 	%rd30, %rd1, %rd29;
	ld.global.f32 	%f54, [%rd30];
	fma.rn.f32 	%f55, %f53, %f54, %f67;
	ld.global.f32 	%f56, [%rd28+4];
	mul.wide.s32 	%rd31, %r20, 4;
	add.s64 	%rd32, %rd30, %rd31;
	ld.global.f32 	%f57, [%rd32];
	fma.rn.f32 	%f67, %f56, %f57, %f55;
	add.s32 	%r37, %r37, 2;
$L__BB1_10:
	and.b32  	%r29, %r21, 1;
	setp.eq.b32 	%p8, %r29, 1;
	not.pred 	%p9, %p8;
	@%p9 bra 	$L__BB1_12;
	add.s32 	%r30, %r37, %r2;
	mul.wide.s32 	%rd33, %r30, 4;
	add.s64 	%rd34, %rd2, %rd33;
	ld.global.f32 	%f58, [%rd34];
	mad.lo.s32 	%r31, %r37, %r20, %r1;
	mul.wide.s32 	%rd35, %r31, 4;
	add.s64 	%rd36, %rd1, %rd35;
	ld.global.f32 	%f59, [%rd36];
	fma.rn.f32 	%f67, %f58, %f59, %f67;
$L__BB1_12:
	cvta.to.global.u64 	%rd37, %rd4;
	add.s32 	%r32, %r3, %r1;
	mul.wide.s32 	%rd38, %r32, 4;
	add.s64 	%rd39, %rd37, %rd38;
	st.global.f32 	[%rd39], %f67;
	ret;

}


// ===== COMPILED SASS (sm_100) =====

	.target	sm_100

	.elftype	@"ET_EXEC"


//--------------------- .note.nv.tkinfo           --------------------------
	.section	.note.nv.tkinfo,"",@"SHT_NOTE"
	.sectionflags	@"SHF_NOTE_NV_TKINFO"
	.tkinfo
        /*0018*/ 	.word	0x00000002
        /*0030*/ 	.string	""
        /*0030*/ 	.string	"ptxas"
        /*0030*/ 	.string	"Cuda compilation tools, release 13.0, V13.0.88"
        /*0030*/ 	.string	"Build cuda_13.0.r13.0/compiler.36424714_0"
        /*0030*/ 	.string	"-arch sm_100 -m 64 "



//--------------------- .note.nv.cuinfo           --------------------------
	.section	.note.nv.cuinfo,"",@"SHT_NOTE"
	.sectionflags	@"SHF_NOTE_NV_CUINFO"
        /*0018*/ 	.short	0x0002
        /*001a*/ 	.short	0x0064
        /*001c*/ 	.short	0x0082
	.zero		2


//--------------------- .nv.info                  --------------------------
	.section	.nv.info,"",@"SHT_CUDA_INFO"
	.align	4


	//----- nvinfo : EIATTR_REGCOUNT
	.align		4
        /*0000*/ 	.byte	0x04, 0x2f
        /*0002*/ 	.short	(.L_3 - .L_2)
	.align		4
.L_2:
        /*0004*/ 	.word	index@(row_col_kernel)
        /*0008*/ 	.word	0x00000020


	//----- nvinfo : EIATTR_FRAME_SIZE
	.align		4
.L_3:
        /*000c*/ 	.byte	0x04, 0x11
        /*000e*/ 	.short	(.L_5 - .L_4)
	.align		4
.L_4:
        /*0010*/ 	.word	index@(row_col_kernel)
        /*0014*/ 	.word	0x00000010


	//----- nvinfo : EIATTR_REGCOUNT
	.align		4
.L_5:
        /*0018*/ 	.byte	0x04, 0x2f
        /*001a*/ 	.short	(.L_7 - .L_6)
	.align		4
.L_6:
        /*001c*/ 	.word	index@(matrixMulv1)
        /*0020*/ 	.word	0x00000020


	//----- nvinfo : EIATTR_FRAME_SIZE
	.align		4
.L_7:
        /*0024*/ 	.byte	0x04, 0x11
        /*0026*/ 	.short	(.L_9 - .L_8)
	.align		4
.L_8:
        /*0028*/ 	.word	index@(matrixMulv1)
        /*002c*/ 	.word	0x00000000


	//----- nvinfo : EIATTR_MIN_STACK_SIZE
	.align		4
.L_9:
        /*0030*/ 	.byte	0x04, 0x12
        /*0032*/ 	.short	(.L_11 - .L_10)
	.align		4
.L_10:
        /*0034*/ 	.word	index@(matrixMulv1)
        /*0038*/ 	.word	0x00000000


	//----- nvinfo : EIATTR_MIN_STACK_SIZE
	.align		4
.L_11:
        /*003c*/ 	.byte	0x04, 0x12
        /*003e*/ 	.short	(.L_13 - .L_12)
	.align		4
.L_12:
        /*0040*/ 	.word	index@(row_col_kernel)
        /*0044*/ 	.word	0x00000010
.L_13:


//--------------------- .nv.compat                --------------------------
	.section	.nv.compat,"",@"SHT_CUDA_COMPAT_INFO"
	.align	4
        /*0000*/ 	.byte	0x02, 0x09, 0x00, 0x00, 0x02, 0x02, 0x01, 0x00, 0x02, 0x05, 0x05, 0x00, 0x03, 0x07, 0x01, 0x01
        /*0010*/ 	.byte	0x02, 0x03, 0x00, 0x00, 0x02, 0x06, 0x01, 0x00, 0x04, 0x0b, 0x08, 0x00, 0x09, 0x00, 0x00, 0x00
        /*0020*/ 	.byte	0x00, 0x00, 0x00, 0x00


//--------------------- .nv.info.matrixMulv1      --------------------------
	.section	.nv.info.matrixMulv1,"",@"SHT_CUDA_INFO"
	.sectionflags	@""
	.align	4


	//----- nvinfo : EIATTR_CUDA_API_VERSION
	.align		4
        /*0000*/ 	.byte	0x04, 0x37
        /*0002*/ 	.short	(.L_15 - .L_14)
.L_14:
        /*0004*/ 	.word	0x00000082


	//----- nvinfo : EIATTR_KPARAM_INFO
	.align		4
.L_15:
        /*0008*/ 	.byte	0x04, 0x17
        /*000a*/ 	.short	(.L_17 - .L_16)
.L_16:
        /*000c*/ 	.word	0x00000000
        /*0010*/ 	.short	0x0005
        /*0012*/ 	.short	0x0020
        /*0014*/ 	.byte	0x00, 0xf0, 0x11, 0x00


	//----- nvinfo : EIATTR_KPARAM_INFO
	.align		4
.L_17:
        /*0018*/ 	.byte	0x04, 0x17
        /*001a*/ 	.short	(.L_19 - .L_18)
.L_18:
        /*001c*/ 	.word	0x00000000
        /*0020*/ 	.short	0x0004
        /*0022*/ 	.short	0x001c
        /*0024*/ 	.byte	0x00, 0xf0, 0x11, 0x00


	//----- nvinfo : EIATTR_KPARAM_INFO
	.align		4
.L_19:
        /*0028*/ 	.byte	0x04, 0x17
        /*002a*/ 	.short	(.L_21 - .L_20)
.L_20:
        /*002c*/ 	.word	0x00000000
        /*0030*/ 	.short	0x0003
        /*0032*/ 	.short	0x0018
        /*0034*/ 	.byte	0x00, 0xf0, 0x11, 0x00


	//----- nvinfo : EIATTR_KPARAM_INFO
	.align		4
.L_21:
        /*0038*/ 	.byte	0x04, 0x17
        /*003a*/ 	.short	(.L_23 - .L_22)
.L_22:
        /*003c*/ 	.word	0x00000000
        /*0040*/ 	.short	0x0002
        /*0042*/ 	.short	0x0010
        /*0044*/ 	.byte	0x00, 0xf5, 0x21, 0x00


	//----- nvinfo : EIATTR_KPARAM_INFO
	.align		4
.L_23:
        /*0048*/ 	.byte	0x04, 0x17
        /*004a*/ 	.short	(.L_25 - .L_24)
.L_24:
        /*004c*/ 	.word	0x00000000
        /*0050*/ 	.short	0x0001
        /*0052*/ 	.short	0x0008
        /*0054*/ 	.byte	0x00, 0xf5, 0x21, 0x00


	//----- nvinfo : EIATTR_KPARAM_INFO
	.align		4
.L_25:
        /*0058*/ 	.byte	0x04, 0x17
        /*005a*/ 	.short	(.L_27 - .L_26)
.L_26:
        /*005c*/ 	.word	0x00000000
        /*0060*/ 	.short	0x0000
        /*0062*/ 	.short	0x0000
        /*0064*/ 	.byte	0x00, 0xf5, 0x21, 0x00


	//----- nvinfo : EIATTR_SPARSE_MMA_MASK
	.align		4
.L_27:
        /*0068*/ 	.byte	0x03, 0x50
        /*006a*/ 	.short	0x0000


	//----- nvinfo : EIATTR_MAXREG_COUNT
	.align		4
        /*006c*/ 	.byte	0x03, 0x1b
        /*006e*/ 	.short	0x00ff


	//----- nvinfo : EIATTR_MERCURY_ISA_VERSION
	.align		4
        /*0070*/ 	.byte	0x03, 0x5f
        /*0072*/ 	.short	0x0101


	//----- nvinfo : EIATTR_VRC_CTA_INIT_COUNT
	.align		4
        /*0074*/ 	.byte	0x02, 0x4a
	.zero		1
	.zero		1


	//----- nvinfo : EIATTR_EXIT_INSTR_OFFSETS
	.align		4
        /*0078*/ 	.byte	0x04, 0x1c
        /*007a*/ 	.short	(.L_29 - .L_28)


	//   ....[0]....
.L_28:
        /*007c*/ 	.word	0x00000920


	//----- nvinfo : EIATTR_CBANK_PARAM_SIZE
	.align		4
.L_29:
        /*0080*/ 	.byte	0x03, 0x19
        /*0082*/ 	.short	0x0024


	//----- nvinfo : EIATTR_PARAM_CBANK
	.align		4
        /*0084*/ 	.byte	0x04, 0x0a
        /*0086*/ 	.short	(.L_31 - .L_30)
	.align		4
.L_30:
        /*0088*/ 	.word	index@(.nv.constant0.matrixMulv1)
        /*008c*/ 	.short	0x0380
        /*008e*/ 	.short	0x0024


	//----- nvinfo : EIATTR_SW_WAR
	.align		4
.L_31:
        /*0090*/ 	.byte	0x04, 0x36
        /*0092*/ 	.short	(.L_33 - .L_32)
.L_32:
        /*0094*/ 	.word	0x00000008
.L_33:


//--------------------- .nv.info.row_col_kernel   --------------------------
	.section	.nv.info.row_col_kernel,"",@"SHT_CUDA_INFO"
	.sectionflags	@""
	.align	4


	//----- nvinfo : EIATTR_CUDA_API_VERSION
	.align		4
        /*0000*/ 	.byte	0x04, 0x37
        /*0002*/ 	.short	(.L_35 - .L_34)
.L_34:
        /*0004*/ 	.word	0x00000082


	//----- nvinfo : EIATTR_KPARAM_INFO
	.align		4
.L_35:
        /*0008*/ 	.byte	0x04, 0x17
        /*000a*/ 	.short	(.L_37 - .L_36)
.L_36:
        /*000c*/ 	.word	0x00000000
        /*0010*/ 	.short	0x0005
        /*0012*/ 	.short	0x0020
        /*0014*/ 	.byte	0x00, 0xf0, 0x11, 0x00


	//----- nvinfo : EIATTR_KPARAM_INFO
	.align		4
.L_37:
        /*0018*/ 	.byte	0x04, 0x17
        /*001a*/ 	.short	(.L_39 - .L_38)
.L_38:
        /*001c*/ 	.word	0x00000000
        /*0020*/ 	.short	0x0004
        /*0022*/ 	.short	0x001c
        /*0024*/ 	.byte	0x00, 0xf0, 0x11, 0x00


	//----- nvinfo : EIATTR_KPARAM_INFO
	.align		4
.L_39:
        /*0028*/ 	.byte	0x04, 0x17
        /*002a*/ 	.short	(.L_41 - .L_40)
.L_40:
        /*002c*/ 	.word	0x00000000
        /*0030*/ 	.short	0x0003
        /*0032*/ 	.short	0x0018
        /*0034*/ 	.byte	0x00, 0xf0, 0x11, 0x00


	//----- nvinfo : EIATTR_KPARAM_INFO
	.align		4
.L_41:
        /*0038*/ 	.byte	0x04, 0x17
        /*003a*/ 	.short	(.L_43 - .L_42)
.L_42:
        /*003c*/ 	.word	0x00000000
        /*0040*/ 	.short	0x0002
        /*0042*/ 	.short	0x0010
        /*0044*/ 	.byte	0x00, 0xf5, 0x21, 0x00


	//----- nvinfo : EIATTR_KPARAM_INFO
	.align		4
.L_43:
        /*0048*/ 	.byte	0x04, 0x17
        /*004a*/ 	.short	(.L_45 - .L_44)
.L_44:
        /*004c*/ 	.word	0x00000000
        /*0050*/ 	.short	0x0001
        /*0052*/ 	.short	0x0008
        /*0054*/ 	.byte	0x00, 0xf5, 0x21, 0x00


	//----- nvinfo : EIATTR_KPARAM_INFO
	.align		4
.L_45:
        /*0058*/ 	.byte	0x04, 0x17
        /*005a*/ 	.short	(.L_47 - .L_46)
.L_46:
        /*005c*/ 	.word	0x00000000
        /*0060*/ 	.short	0x0000
        /*0062*/ 	.short	0x0000
        /*0064*/ 	.byte	0x00, 0xf5, 0x21, 0x00


	//----- nvinfo : EIATTR_SPARSE_MMA_MASK
	.align		4
.L_47:
        /*0068*/ 	.byte	0x03, 0x50
        /*006a*/ 	.short	0x0000


	//----- nvinfo : EIATTR_MAXREG_COUNT
	.align		4
        /*006c*/ 	.byte	0x03, 0x1b
        /*006e*/ 	.short	0x00ff


	//----- nvinfo : EIATTR_EXTERNS
	.align		4
        /*0070*/ 	.byte	0x04, 0x0f
        /*0072*/ 	.short	(.L_49 - .L_48)


	//   ....[0]....
	.align		4
.L_48:
        /*0074*/ 	.word	index@(vprintf)


	//----- nvinfo : EIATTR_MERCURY_ISA_VERSION
	.align		4
.L_49:
        /*0078*/ 	.byte	0x03, 0x5f
        /*007a*/ 	.short	0x0101


	//----- nvinfo : EIATTR_VRC_CTA_INIT_COUNT
	.align		4
        /*007c*/ 	.byte	0x02, 0x4a
	.zero		1
	.zero		1


	//----- nvinfo : EIATTR_SYSCALL_OFFSETS
	.align		4
        /*0080*/ 	.byte	0x04, 0x46
        /*0082*/ 	.short	(.L_51 - .L_50)


	//   ....[0]....
.L_50:
        /*0084*/ 	.word	0x00000150


	//   ....[1]....
        /*0088*/ 	.word	0x00000380


	//   ....[2]....
        /*008c*/ 	.word	0x00000490


	//   ....[3]....
        /*0090*/ 	.word	0x00000590


	//   ....[4]....
        /*0094*/ 	.word	0x00000690


	//   ....[5]....
        /*0098*/ 	.word	0x00000790


	//   ....[6]....
        /*009c*/ 	.word	0x00000890


	//   ....[7]....
        /*00a0*/ 	.word	0x00000990


	//   ....[8]....
        /*00a4*/ 	.word	0x00000a90


	//   ....[9]....
        /*00a8*/ 	.word	0x00000b90


	//   ....[10]....
        /*00ac*/ 	.word	0x00000c90


	//   ....[11]....
        /*00b0*/ 	.word	0x00000d90


	//   ....[12]....
        /*00b4*/ 	.word	0x00000e90


	//   ....[13]....
        /*00b8*/ 	.word	0x00000f90


	//   ....[14]....
        /*00bc*/ 	.word	0x00001090


	//   ....[15]....
        /*00c0*/ 	.word	0x00001190


	//   ....[16]....
        /*00c4*/ 	.word	0x00001290


	//   ....[17]....
        /*00c8*/ 	.word	0x000014d0


	//   ....[18]....
        /*00cc*/ 	.word	0x00001630


	//   ....[19]....
        /*00d0*/ 	.word	0x00001730


	//   ....[20]....
        /*00d4*/ 	.word	0x00001830


	//   ....[21]....
        /*00d8*/ 	.word	0x00001930


	//   ....[22]....
        /*00dc*/ 	.word	0x00001a30


	//   ....[23]....
        /*00e0*/ 	.word	0x00001b30


	//   ....[24]....
        /*00e4*/ 	.word	0x00001c30


	//   ....[25]....
        /*00e8*/ 	.word	0x00001dd0


	//   ....[26]....
        /*00ec*/ 	.word	0x00001f30


	//   ....[27]....
        /*00f0*/ 	.word	0x00002030


	//   ....[28]....
        /*00f4*/ 	.word	0x00002130


	//   ....[29]....
        /*00f8*/ 	.word	0x000022a0


	//   ....[30]....
        /*00fc*/ 	.word	0x00002440


	//   ....[31]....
        /*0100*/ 	.word	0x00002550


	//----- nvinfo : EIATTR_EXIT_INSTR_OFFSETS
	.align		4
.L_51:
        /*0104*/ 	.byte	0x04, 0x1c
        /*0106*/ 	.short	(.L_53 - .L_52)


	//   ....[0]....
.L_52:
        /*0108*/ 	.word	0x00000080


	//   ....[1]....
        /*010c*/ 	.word	0x000001a0


	//   ....[2]....
        /*0110*/ 	.word	0x000025a0


	//----- nvinfo : EIATTR_CRS_STACK_SIZE
	.align		4
.L_53:
        /*0114*/ 	.byte	0x04, 0x1e
        /*0116*/ 	.short	(.L_55 - .L_54)
.L_54:
        /*0118*/ 	.word	0x00000000


	//----- nvinfo : EIATTR_CBANK_PARAM_SIZE
	.align		4
.L_55:
        /*011c*/ 	.byte	0x03, 0x19
        /*011e*/ 	.short	0x0024


	//----- nvinfo : EIATTR_PARAM_CBANK
	.align		4
        /*0120*/ 	.byte	0x04, 0x0a
        /*0122*/ 	.short	(.L_57 - .L_56)
	.align		4
.L_56:
        /*0124*/ 	.word	index@(.nv.constant0.row_col_kernel)
        /*0128*/ 	.short	0x0380
        /*012a*/ 	.short	0x0024


	//----- nvinfo : EIATTR_SW_WAR
	.align		4
.L_57:
        /*012c*/ 	.byte	0x04, 0x36
        /*012e*/ 	.short	(.L_59 - .L_58)
.L_58:
        /*0130*/ 	.word	0x00000008
.L_59:


//--------------------- .nv.callgraph             --------------------------
	.section	.nv.callgraph,"",@"SHT_CUDA_CALLGRAPH"
	.align	4
	.sectionentsize	8
	.align		4
        /*0000*/ 	.word	0x00000000
	.align		4
        /*0004*/ 	.word	0xffffffff
	.align		4
        /*0008*/ 	.word	index@(row_col_kernel)
	.align		4
        /*000c*/ 	.word	index@(vprintf)
	.align		4
        /*0010*/ 	.word	0x00000000
	.align		4
        /*0014*/ 	.word	0xfffffffe
	.align		4
        /*0018*/ 	.word	0x00000000
	.align		4
        /*001c*/ 	.word	0xfffffffd
	.align		4
        /*0020*/ 	.word	0x00000000
	.align		4
        /*0024*/ 	.word	0xfffffffc


//--------------------- .nv.constant4             --------------------------
	.section	.nv.constant4,"a",@progbits
	.align	8
	.align		8
.nv.constant4:
        /*0000*/ 	.dword	$str
	.align		8
        /*0008*/ 	.dword	$str$1
	.align		8
        /*0010*/ 	.dword	vprintf


//--------------------- .text.matrixMulv1         --------------------------
	.section	.text.matrixMulv1,"ax",@progbits
	.align	128
        .global         matrixMulv1
        .type           matrixMulv1,@function
        .size           matrixMulv1,(.L_x_44 - matrixMulv1)
        .other          matrixMulv1,@"STO_CUDA_ENTRY STV_DEFAULT"
matrixMulv1:
.text.matrixMulv1:
[----:B------:R-:W-:Y:S08]  /*0000*/  LDC R1, c[0x0][0x37c] ;  /* 0x0000df00ff017b82 */ /* 0x000ff00000000800 */
[----:B------:R-:W0:Y:S01]  /*0010*/  LDC R15, c[0x0][0x39c] ;  /* 0x0000e700ff0f7b82 */ /* 0x000e220000000800 */
[----:B------:R-:W1:Y:S01]  /*0020*/  S2R R0, SR_TID.X ;  /* 0x0000000000007919 */ /* 0x000e620000002100 */
[----:B------:R-:W2:Y:S01]  /*0030*/  LDCU.64 UR6, c[0x0][0x358] ;  /* 0x00006b00ff0677ac */ /* 0x000ea20008000a00 */
[----:B------:R-:W-:-:S05]  /*0040*/  MOV R26, RZ ;  /* 0x000000ff001a7202 */ /* 0x000fca0000000f00 */
[----:B------:R-:W3:Y:S01]  /*0050*/  LDC R14, c[0x0][0x3a0] ;  /* 0x0000e800ff0e7b82 */ /* 0x000ee20000000800 */
[----:B0-----:R-:W-:-:S04]  /*0060*/  IABS R5, R15 ;  /* 0x0000000f00057213 */ /* 0x001fc80000000000 */
[----:B------:R-:W0:Y:S08]  /*0070*/  I2F.RP R4, R5 ;  /* 0x0000000500047306 */ /* 0x000e300000209400 */
[----:B0-----:R-:W0:Y:S02]  /*0080*/  MUFU.RCP R4, R4 ;  /* 0x0000000400047308 */ /* 0x001e240000001000 */
[----:B0-----:R-:W-:-:S06]  /*0090*/  IADD3 R2, PT, PT, R4, 0xffffffe, RZ ;  /* 0x0ffffffe04027810 */ /* 0x001fcc0007ffe0ff */
[----:B------:R0:W4:Y:S02]  /*00a0*/  F2I.FTZ.U32.TRUNC.NTZ R3, R2 ;  /* 0x0000000200037305 */ /* 0x000124000021f000 */
[----:B0-----:R-:W-:Y:S01]  /*00b0*/  HFMA2 R2, -RZ, RZ, 0, 0 ;  /* 0x00000000ff027431 */ /* 0x001fe200000001ff */
[----:B----4-:R-:W-:-:S05]  /*00c0*/  IADD3 R6, PT, PT, RZ, -R3, RZ ;  /* 0x80000003ff067210 */ /* 0x010fca0007ffe0ff */
[----:B------:R-:W-:Y:S01]  /*00d0*/  IMAD R7, R6, R5, RZ ;  /* 0x0000000506077224 */ /* 0x000fe200078e02ff */
[----:B-1----:R-:W-:-:S03]  /*00e0*/  IABS R6, R0 ;  /* 0x0000000000067213 */ /* 0x002fc60000000000 */
[----:B------:R-:W-:Y:S01]  /*00f0*/  IMAD.HI.U32 R3, R3, R7, R2 ;  /* 0x0000000703037227 */ /* 0x000fe200078e0002 */
[----:B------:R-:W-:-:S04]  /*0100*/  LOP3.LUT R2, R0, R15, RZ, 0x3c, !PT ;  /* 0x0000000f00027212 */ /* 0x000fc800078e3cff */
[----:B------:R-:W-:Y:S01]  /*0110*/  ISETP.GE.AND P1, PT, R2, RZ, PT ;  /* 0x000000ff0200720c */ /* 0x000fe20003f26270 */
[----:B------:R-:W-:-:S05]  /*0120*/  IMAD.HI.U32 R3, R3, R6, RZ ;  /* 0x0000000603037227 */ /* 0x000fca00078e00ff */
[----:B------:R-:W-:-:S05]  /*0130*/  IADD3 R4, PT, PT, -R3, RZ, RZ ;  /* 0x000000ff03047210 */ /* 0x000fca0007ffe1ff */
[----:B------:R-:W-:-:S05]  /*0140*/  IMAD R4, R5, R4, R6 ;  /* 0x0000000405047224 */ /* 0x000fca00078e0206 */
[----:B------:R-:W-:-:S13]  /*0150*/  ISETP.GT.U32.AND P2, PT, R5, R4, PT ;  /* 0x000000040500720c */ /* 0x000fda0003f44070 */
[-C--:B------:R-:W-:Y:S02]  /*0160*/  @!P2 IADD3 R4, PT, PT, R4, -R5.reuse, RZ ;  /* 0x800000050404a210 */ /* 0x080fe40007ffe0ff */
[----:B------:R-:W-:Y:S02]  /*0170*/  @!P2 IADD3 R3, PT, PT, R3, 0x1, RZ ;  /* 0x000000010303a810 */ /* 0x000fe40007ffe0ff */
[----:B------:R-:W-:Y:S02]  /*0180*/  ISETP.GE.U32.AND P0, PT, R4, R5, PT ;  /* 0x000000050400720c */ /* 0x000fe40003f06070 */
[----:B------:R-:W-:-:S11]  /*0190*/  ISETP.NE.AND P2, PT, R15, RZ, PT ;  /* 0x000000ff0f00720c */ /* 0x000fd60003f45270 */
[----:B------:R-:W-:Y:S02]  /*01a0*/  @P0 IADD3 R3, PT, PT, R3, 0x1, RZ ;  /* 0x0000000103030810 */ /* 0x000fe40007ffe0ff */
[----:B---3--:R-:W-:Y:S02]  /*01b0*/  ISETP.GE.AND P0, PT, R14, 0x1, PT ;  /* 0x000000010e00780c */ /* 0x008fe40003f06270 */
[----:B------:R-:W-:Y:S02]  /*01c0*/  @!P1 IADD3 R3, PT, PT, -R3, RZ, RZ ;  /* 0x000000ff03039210 */ /* 0x000fe40007ffe1ff */
[----:B------:R-:W-:-:S09]  /*01d0*/  @!P2 LOP3.LUT R3, RZ, R15, RZ, 0x33, !PT ;  /* 0x0000000fff03a212 */ /* 0x000fd200078e33ff */
[----:B--2---:R-:W-:Y:S05]  /*01e0*/  @!P0 BRA `(.L_x_0) ;  /* 0x0000000400c08947 */ /* 0x004fea0003800000 */
[C---:B------:R-:W-:Y:S01]  /*01f0*/  ISETP.GE.U32.AND P0, PT, R14.reuse, 0x8, PT ;  /* 0x000000080e00780c */ /* 0x040fe20003f06070 */
[C---:B------:R-:W-:Y:S01]  /*0200*/  IMAD R17, R3.reuse, R14, RZ ;  /* 0x0000000e03117224 */ /* 0x040fe200078e02ff */
[----:B------:R-:W-:Y:S02]  /*0210*/  IADD3 R19, PT, PT, -R3, RZ, RZ ;  /* 0x000000ff03137210 */ /* 0x000fe40007ffe1ff */
[----:B------:R-:W-:Y:S02]  /*0220*/  LOP3.LUT R25, R14, 0x7, RZ, 0xc0, !PT ;  /* 0x000000070e197812 */ /* 0x000fe400078ec0ff */
[----:B------:R-:W-:Y:S01]  /*0230*/  MOV R26, RZ ;  /* 0x000000ff001a7202 */ /* 0x000fe20000000f00 */
[----:B------:R-:W-:Y:S01]  /*0240*/  IMAD R19, R15, R19, R0 ;  /* 0x000000130f137224 */ /* 0x000fe200078e0200 */
[----:B------:R-:W-:Y:S02]  /*0250*/  ISETP.NE.AND P1, PT, R25, RZ, PT ;  /* 0x000000ff1900720c */ /* 0x000fe40003f25270 */
[----:B------:R-:W-:-:S03]  /*0260*/  MOV R18, RZ ;  /* 0x000000ff00127202 */ /* 0x000fc60000000f00 */
[----:B------:R-:W-:Y:S08]  /*0270*/  @!P0 BRA `(.L_x_1) ;  /* 0x0000000000c48947 */ /* 0x000ff00003800000 */
[----:B------:R-:W0:Y:S01]  /*0280*/  LDCU.64 UR4, c[0x0][0x380] ;  /* 0x00007000ff0477ac */ /* 0x000e220008000a00 */
[----:B------:R-:W-:Y:S01]  /*0290*/  LOP3.LUT R18, R14, 0x7ffffff8, RZ, 0xc0, !PT ;  /* 0x7ffffff80e127812 */ /* 0x000fe200078ec0ff */
[----:B------:R-:W-:Y:S01]  /*02a0*/  HFMA2 R26, -RZ, RZ, 0, 0 ;  /* 0x00000000ff1a7431 */ /* 0x000fe200000001ff */
[----:B------:R-:W-:Y:S02]  /*02b0*/  MOV R16, R17 ;  /* 0x0000001100107202 */ /* 0x000fe40000000f00 */
[----:B------:R-:W-:Y:S02]  /*02c0*/  MOV R22, R19 ;  /* 0x0000001300167202 */ /* 0x000fe40000000f00 */
[----:B------:R-:W-:Y:S01]  /*02d0*/  IADD3 R20, PT, PT, -R18, RZ, RZ ;  /* 0x000000ff12147210 */ /* 0x000fe20007ffe1ff */
[----:B0-----:R-:W-:-:S04]  /*02e0*/  UIADD3 UR4, UP0, UPT, UR4, 0x10, URZ ;  /* 0x0000001004047890 */ /* 0x001fc8000ff1e0ff */
[----:B------:R-:W-:-:S12]  /*02f0*/  UIADD3.X UR5, UPT, UPT, URZ, UR5, URZ, UP0, !UPT ;  /* 0x00000005ff057290 */ /* 0x000fd800087fe4ff */
.L_x_2:
[----:B------:R-:W0:Y:S01]  /*0300*/  LDC.64 R12, c[0x0][0x388] ;  /* 0x0000e200ff0c7b82 */ /* 0x000e220000000a00 */
[----:B------:R-:W-:Y:S02]  /*0310*/  MOV R2, UR4 ;  /* 0x0000000400027c02 */ /* 0x000fe40008000f00 */
[----:B------:R-:W-:-:S03]  /*0320*/  MOV R3, UR5 ;  /* 0x0000000500037c02 */ /* 0x000fc60008000f00 */
[----:B------:R-:W-:-:S05]  /*0330*/  IMAD.WIDE R2, R16, 0x4, R2 ;  /* 0x0000000410027825 */ /* 0x000fca00078e0202 */
[----:B------:R-:W2:Y:S04]  /*0340*/  LDG.E R21, desc[UR6][R2.64+-0x10] ;  /* 0xfffff00602157981 */ /* 0x000ea8000c1e1900 */
[----:B------:R-:W3:Y:S04]  /*0350*/  LDG.E R23, desc[UR6][R2.64+-0xc] ;  /* 0xfffff40602177981 */ /* 0x000ee8000c1e1900 */
[----:B------:R-:W4:Y:S01]  /*0360*/  LDG.E R29, desc[UR6][R2.64+-0x8] ;  /* 0xfffff806021d7981 */ /* 0x000f22000c1e1900 */
[----:B0-----:R-:W-:-:S05]  /*0370*/  IMAD.WIDE R12, R22, 0x4, R12 ;  /* 0x00000004160c7825 */ /* 0x001fca00078e020c */
[----:B------:R0:W2:Y:S01]  /*0380*/  LDG.E R24, desc[UR6][R12.64] ;  /* 0x000000060c187981 */ /* 0x0000a2000c1e1900 */
[----:B------:R-:W-:-:S04]  /*0390*/  IMAD.WIDE R10, R15, 0x4, R12 ;  /* 0x000000040f0a7825 */ /* 0x000fc800078e020c */
[C---:B------:R-:W-:Y:S02]  /*03a0*/  IMAD.WIDE R4, R15.reuse, 0x4, R10 ;  /* 0x000000040f047825 */ /* 0x040fe400078e020a */
[----:B------:R-:W3:Y:S02]  /*03b0*/  LDG.E R10, desc[UR6][R10.64] ;  /* 0x000000060a0a7981 */ /* 0x000ee4000c1e1900 */
[C---:B------:R-:W-:Y:S02]  /*03c0*/  IMAD.WIDE R6, R15.reuse, 0x4, R4 ;  /* 0x000000040f067825 */ /* 0x040fe400078e0204 */
[----:B------:R1:W4:Y:S02]  /*03d0*/  LDG.E R28, desc[UR6][R4.64] ;  /* 0x00000006041c7981 */ /* 0x000324000c1e1900 */
[C---:B------:R-:W-:Y:S02]  /*03e0*/  IMAD.WIDE R8, R15.reuse, 0x4, R6 ;  /* 0x000000040f087825 */ /* 0x040fe400078e0206 */
[----:B------:R-:W5:Y:S02]  /*03f0*/  LDG.E R6, desc[UR6][R6.64] ;  /* 0x0000000606067981 */ /* 0x000f64000c1e1900 */
[----:B0-----:R-:W-:-:S05]  /*0400*/  IMAD.WIDE R12, R15, 0x4, R8 ;  /* 0x000000040f0c7825 */ /* 0x001fca00078e0208 */
[----:B------:R-:W5:Y:S04]  /*0410*/  LDG.E R11, desc[UR6][R12.64] ;  /* 0x000000060c0b7981 */ /* 0x000f68000c1e1900 */
[----:B------:R-:W5:Y:S04]  /*0420*/  LDG.E R7, desc[UR6][R8.64] ;  /* 0x0000000608077981 */ /* 0x000f68000c1e1900 */
[----:B------:R-:W5:Y:S04]  /*0430*/  LDG.E R9, desc[UR6][R2.64+-0x4] ;  /* 0xfffffc0602097981 */ /* 0x000f68000c1e1900 */
[----:B------:R-:W5:Y:S01]  /*0440*/  LDG.E R8, desc[UR6][R2.64+0x8] ;  /* 0x0000080602087981 */ /* 0x000f62000c1e1900 */
[----:B--2---:R-:W-:Y:S01]  /*0450*/  FFMA R24, R21, R24, R26 ;  /* 0x0000001815187223 */ /* 0x004fe2000000001a */
[----:B------:R-:W-:-:S02]  /*0460*/  IMAD.WIDE R26, R15, 0x4, R12 ;  /* 0x000000040f1a7825 */ /* 0x000fc400078e020c */
[----:B------:R-:W2:Y:S04]  /*0470*/  LDG.E R21, desc[UR6][R2.64] ;  /* 0x0000000602157981 */ /* 0x000ea8000c1e1900 */
[----:B------:R-:W2:Y:S01]  /*0480*/  LDG.E R12, desc[UR6][R2.64+0x4] ;  /* 0x00000406020c7981 */ /* 0x000ea2000c1e1900 */
[----:B-1----:R-:W-:-:S03]  /*0490*/  IMAD.WIDE R4, R15, 0x4, R26 ;  /* 0x000000040f047825 */ /* 0x002fc600078e021a */
[----:B------:R-:W2:Y:S04]  /*04a0*/  LDG.E R13, desc[UR6][R2.64+0xc] ;  /* 0x00000c06020d7981 */ /* 0x000ea8000c1e1900 */
[----:B------:R-:W2:Y:S04]  /*04b0*/  LDG.E R4, desc[UR6][R4.64] ;  /* 0x0000000604047981 */ /* 0x000ea8000c1e1900 */
[----:B------:R-:W2:Y:S01]  /*04c0*/  LDG.E R3, desc[UR6][R26.64] ;  /* 0x000000061a037981 */ /* 0x000ea2000c1e1900 */
[----:B---3--:R-:W-:Y:S01]  /*04d0*/  FFMA R10, R23, R10, R24 ;  /* 0x0000000a170a7223 */ /* 0x008fe20000000018 */
[----:B------:R-:W-:-:S03]  /*04e0*/  IADD3 R20, PT, PT, R20, 0x8, RZ ;  /* 0x0000000814147810 */ /* 0x000fc60007ffe0ff */
[----:B----4-:R-:W-:Y:S01]  /*04f0*/  FFMA R10, R29, R28, R10 ;  /* 0x0000001c1d0a7223 */ /* 0x010fe2000000000a */
[----:B------:R-:W-:Y:S02]  /*0500*/  ISETP.NE.AND P0, PT, R20, RZ, PT ;  /* 0x000000ff1400720c */ /* 0x000fe40003f05270 */
[----:B------:R-:W-:Y:S01]  /*0510*/  LEA R22, R15, R22, 0x3 ;  /* 0x000000160f167211 */ /* 0x000fe200078e18ff */
[----:B-----5:R-:W-:Y:S01]  /*0520*/  FFMA R6, R9, R6, R10 ;  /* 0x0000000609067223 */ /* 0x020fe2000000000a */
[----:B------:R-:W-:-:S03]  /*0530*/  IADD3 R16, PT, PT, R16, 0x8, RZ ;  /* 0x0000000810107810 */ /* 0x000fc60007ffe0ff */
[----:B--2---:R-:W-:-:S04]  /*0540*/  FFMA R7, R21, R7, R6 ;  /* 0x0000000715077223 */ /* 0x004fc80000000006 */
[----:B------:R-:W-:-:S04]  /*0550*/  FFMA R7, R12, R11, R7 ;  /* 0x0000000b0c077223 */ /* 0x000fc80000000007 */
[----:B------:R-:W-:-:S04]  /*0560*/  FFMA R8, R8, R3, R7 ;  /* 0x0000000308087223 */ /* 0x000fc80000000007 */
[----:B------:R-:W-:Y:S01]  /*0570*/  FFMA R26, R13, R4, R8 ;  /* 0x000000040d1a7223 */ /* 0x000fe20000000008 */
[----:B------:R-:W-:Y:S06]  /*0580*/  @P0 BRA `(.L_x_2) ;  /* 0xfffffffc005c0947 */ /* 0x000fec000383ffff */
.L_x_1:
[----:B------:R-:W-:Y:S05]  /*0590*/  @!P1 BRA `(.L_x_0) ;  /* 0x0000000000d49947 */ /* 0x000fea0003800000 */
[----:B------:R-:W-:Y:S02]  /*05a0*/  ISETP.GE.U32.AND P0, PT, R25, 0x4, PT ;  /* 0x000000041900780c */ /* 0x000fe40003f06070 */
[----:B------:R-:W-:-:S04]  /*05b0*/  LOP3.LUT R12, R14, 0x3, RZ, 0xc0, !PT ;  /* 0x000000030e0c7812 */ /* 0x000fc800078ec0ff */
[----:B------:R-:W-:-:S07]  /*05c0*/  ISETP.NE.AND P1, PT, R12, RZ, PT ;  /* 0x000000ff0c00720c */ /* 0x000fce0003f25270 */
[----:B------:R-:W-:Y:S06]  /*05d0*/  @!P0 BRA `(.L_x_3) ;  /* 0x0000000000588947 */ /* 0x000fec0003800000 */
[----:B------:R-:W0:Y:S01]  /*05e0*/  LDC.64 R8, c[0x0][0x388] ;  /* 0x0000e200ff087b82 */ /* 0x000e220000000a00 */
[----:B------:R-:W-:Y:S01]  /*05f0*/  IMAD R7, R18, R15, R19 ;  /* 0x0000000f12077224 */ /* 0x000fe200078e0213 */
[----:B------:R-:W-:-:S06]  /*0600*/  IADD3 R5, PT, PT, R17, R18, RZ ;  /* 0x0000001211057210 */ /* 0x000fcc0007ffe0ff */
[----:B------:R-:W1:Y:S01]  /*0610*/  LDC.64 R2, c[0x0][0x380] ;  /* 0x0000e000ff027b82 */ /* 0x000e620000000a00 */
[----:B0-----:R-:W-:-:S04]  /*0620*/  IMAD.WIDE R8, R7, 0x4, R8 ;  /* 0x0000000407087825 */ /* 0x001fc800078e0208 */
[----:B------:R-:W-:Y:S02]  /*0630*/  IMAD.WIDE R10, R15, 0x4, R8 ;  /* 0x000000040f0a7825 */ /* 0x000fe400078e0208 */
[----:B------:R-:W2:Y:S02]  /*0640*/  LDG.E R8, desc[UR6][R8.64] ;  /* 0x0000000608087981 */ /* 0x000ea4000c1e1900 */
[----:B-1----:R-:W-:-:S04]  /*0650*/  IMAD.WIDE R2, R5, 0x4, R2 ;  /* 0x0000000405027825 */ /* 0x002fc800078e0202 */
[C---:B------:R-:W-:Y:S01]  /*0660*/  IMAD.WIDE R4, R15.reuse, 0x4, R10 ;  /* 0x000000040f047825 */ /* 0x040fe200078e020a */
[----:B------:R-:W2:Y:S04]  /*0670*/  LDG.E R13, desc[UR6][R2.64] ;  /* 0x00000006020d7981 */ /* 0x000ea8000c1e1900 */
[----:B------:R-:W3:Y:S01]  /*0680*/  LDG.E R10, desc[UR6][R10.64] ;  /* 0x000000060a0a7981 */ /* 0x000ee2000c1e1900 */
[----:B------:R-:W-:-:S03]  /*0690*/  IMAD.WIDE R6, R15, 0x4, R4 ;  /* 0x000000040f067825 */ /* 0x000fc600078e0204 */
[----:B------:R-:W3:Y:S04]  /*06a0*/  LDG.E R16, desc[UR6][R2.64+0x4] ;  /* 0x0000040602107981 */ /* 0x000ee8000c1e1900 */
[----:B------:R-:W4:Y:S04]  /*06b0*/  LDG.E R21, desc[UR6][R4.64] ;  /* 0x0000000604157981 */ /* 0x000f28000c1e1900 */
[----:B------:R-:W4:Y:S04]  /*06c0*/  LDG.E R20, desc[UR6][R2.64+0x8] ;  /* 0x0000080602147981 */ /* 0x000f28000c1e1900 */
[----:B------:R-:W5:Y:S04]  /*06d0*/  LDG.E R22, desc[UR6][R2.64+0xc] ;  /* 0x00000c0602167981 */ /* 0x000f68000c1e1900 */
[----:B------:R-:W5:Y:S01]  /*06e0*/  LDG.E R6, desc[UR6][R6.64] ;  /* 0x0000000606067981 */ /* 0x000f62000c1e1900 */
[----:B------:R-:W-:Y:S01]  /*06f0*/  IADD3 R18, PT, PT, R18, 0x4, RZ ;  /* 0x0000000412127810 */ /* 0x000fe20007ffe0ff */
[----:B--2---:R-:W-:-:S04]  /*0700*/  FFMA R13, R13, R8, R26 ;  /* 0x000000080d0d7223 */ /* 0x004fc8000000001a */
[----:B---3--:R-:W-:-:S04]  /*0710*/  FFMA R13, R16, R10, R13 ;  /* 0x0000000a100d7223 */ /* 0x008fc8000000000d */
[----:B----4-:R-:W-:-:S04]  /*0720*/  FFMA R13, R20, R21, R13 ;  /* 0x00000015140d7223 */ /* 0x010fc8000000000d */
[----:B-----5:R-:W-:-:S07]  /*0730*/  FFMA R26, R22, R6, R13 ;  /* 0x00000006161a7223 */ /* 0x020fce000000000d */
.L_x_3:
[----:B------:R-:W-:Y:S05]  /*0740*/  @!P1 BRA `(.L_x_0) ;  /* 0x0000000000689947 */ /* 0x000fea0003800000 */
[----:B------:R-:W0:Y:S01]  /*0750*/  LDC.64 R8, c[0x0][0x388] ;  /* 0x0000e200ff087b82 */ /* 0x000e220000000a00 */
[----:B------:R-:W-:Y:S02]  /*0760*/  ISETP.NE.AND P0, PT, R12, 0x1, PT ;  /* 0x000000010c00780c */ /* 0x000fe40003f05270 */
[----:B------:R-:W-:-:S04]  /*0770*/  LOP3.LUT R14, R14, 0x1, RZ, 0xc0, !PT ;  /* 0x000000010e0e7812 */ /* 0x000fc800078ec0ff */
[----:B------:R-:W-:Y:S01]  /*0780*/  ISETP.NE.U32.AND P1, PT, R14, 0x1, PT ;  /* 0x000000010e00780c */ /* 0x000fe20003f25070 */
[----:B------:R-:W1:Y:S06]  /*0790*/  LDC.64 R6, c[0x0][0x380] ;  /* 0x0000e000ff067b82 */ /* 0x000e6c0000000a00 */
[C---:B------:R-:W-:Y:S01]  /*07a0*/  @P0 IMAD R13, R18.reuse, R15, R19 ;  /* 0x0000000f120d0224 */ /* 0x040fe200078e0213 */
[----:B------:R-:W-:Y:S01]  /*07b0*/  @P0 IADD3 R11, PT, PT, R17, R18, RZ ;  /* 0x00000012110b0210 */ /* 0x000fe20007ffe0ff */
[----:B------:R-:W2:Y:S01]  /*07c0*/  LDC.64 R4, c[0x0][0x380] ;  /* 0x0000e000ff047b82 */ /* 0x000ea20000000a00 */
[----:B------:R-:W-:-:S04]  /*07d0*/  @P0 IADD3 R18, PT, PT, R18, 0x2, RZ ;  /* 0x0000000212120810 */ /* 0x000fc80007ffe0ff */
[----:B------:R-:W-:Y:S01]  /*07e0*/  @!P1 IADD3 R17, PT, PT, R17, R18, RZ ;  /* 0x0000001211119210 */ /* 0x000fe20007ffe0ff */
[----:B------:R-:W-:Y:S02]  /*07f0*/  @!P1 IMAD R19, R18, R15, R19 ;  /* 0x0000000f12139224 */ /* 0x000fe400078e0213 */
[----:B------:R-:W3:Y:S01]  /*0800*/  LDC.64 R2, c[0x0][0x388] ;  /* 0x0000e200ff027b82 */ /* 0x000ee20000000a00 */
[----:B0-----:R-:W-:-:S05]  /*0810*/  @P0 IMAD.WIDE R8, R13, 0x4, R8 ;  /* 0x000000040d080825 */ /* 0x001fca00078e0208 */
[----:B------:R-:W4:Y:S01]  /*0820*/  @P0 LDG.E R12, desc[UR6][R8.64] ;  /* 0x00000006080c0981 */ /* 0x000f22000c1e1900 */
[----:B-1----:R-:W-:-:S04]  /*0830*/  @P0 IMAD.WIDE R6, R11, 0x4, R6 ;  /* 0x000000040b060825 */ /* 0x002fc800078e0206 */
[----:B------:R-:W-:Y:S01]  /*0840*/  @P0 IMAD.WIDE R10, R15, 0x4, R8 ;  /* 0x000000040f0a0825 */ /* 0x000fe200078e0208 */
[----:B------:R-:W4:Y:S03]  /*0850*/  @P0 LDG.E R13, desc[UR6][R6.64] ;  /* 0x00000006060d0981 */ /* 0x000f26000c1e1900 */
[----:B--2---:R-:W-:Y:S01]  /*0860*/  @!P1 IMAD.WIDE R4, R17, 0x4, R4 ;  /* 0x0000000411049825 */ /* 0x004fe200078e0204 */
[----:B------:R-:W2:Y:S04]  /*0870*/  @P0 LDG.E R15, desc[UR6][R6.64+0x4] ;  /* 0x00000406060f0981 */ /* 0x000ea8000c1e1900 */
[----:B------:R-:W2:Y:S01]  /*0880*/  @P0 LDG.E R10, desc[UR6][R10.64] ;  /* 0x000000060a0a0981 */ /* 0x000ea2000c1e1900 */
[----:B---3--:R-:W-:-:S03]  /*0890*/  @!P1 IMAD.WIDE R2, R19, 0x4, R2 ;  /* 0x0000000413029825 */ /* 0x008fc600078e0202 */
[----:B------:R-:W3:Y:S04]  /*08a0*/  @!P1 LDG.E R5, desc[UR6][R4.64] ;  /* 0x0000000604059981 */ /* 0x000ee8000c1e1900 */
[----:B------:R-:W3:Y:S01]  /*08b0*/  @!P1 LDG.E R2, desc[UR6][R2.64] ;  /* 0x0000000602029981 */ /* 0x000ee2000c1e1900 */
[----:B----4-:R-:W-:-:S04]  /*08c0*/  @P0 FFMA R12, R13, R12, R26 ;  /* 0x0000000c0d0c0223 */ /* 0x010fc8000000001a */
[----:B--2---:R-:W-:-:S04]  /*08d0*/  @P0 FFMA R26, R15, R10, R12 ;  /* 0x0000000a0f1a0223 */ /* 0x004fc8000000000c */
[----:B---3--:R-:W-:-:S07]  /*08e0*/  @!P1 FFMA R26, R5, R2, R26 ;  /* 0x00000002051a9223 */ /* 0x008fce000000001a */
.L_x_0:
[----:B------:R-:W0:Y:S02]  /*08f0*/  LDC.64 R2, c[0x0][0x390] ;  /* 0x0000e400ff027b82 */ /* 0x000e240000000a00 */
[----:B0-----:R-:W-:-:S05]  /*0900*/  IMAD.WIDE R2, R0, 0x4, R2 ;  /* 0x0000000400027825 */ /* 0x001fca00078e0202 */
[----:B------:R-:W-:Y:S01]  /*0910*/  STG.E desc[UR6][R2.64], R26 ;  /* 0x0000001a02007986 */ /* 0x000fe2000c101906 */
[----:B------:R-:W-:Y:S05]  /*0920*/  EXIT ;  /* 0x000000000000794d */ /* 0x000fea0003800000 */
.L_x_4:
[----:B------:R-:W-:-:S00]  /*0930*/  BRA `(.L_x_4) ;  /* 0xfffffffc00fc7947 */ /* 0x000fc0000383ffff */
[----:B------:R-:W-:-:S00]  /*0940*/  NOP ;  /* 0x0000000000007918 */ /* 0x000fc00000000000 */
        /* <DEDUP_REMOVED lines=11> */
.L_x_44:


//--------------------- .text.row_col_kernel      --------------------------
	.section	.text.row_col_kernel,"ax",@progbits
	.align	128
        .global         row_col_kernel
        .type           row_col_kernel,@function
        .size           row_col_kernel,(.L_x_45 - row_col_kernel)
        .other          row_col_kernel,@"STO_CUDA_ENTRY STV_DEFAULT"
row_col_kernel:
.text.row_col_kernel:
[----:B------:R-:W0:Y:S01]  /*0000*/  LDC R1, c[0x0][0x37c] ;  /* 0x0000df00ff017b82 */ /* 0x000e220000000800 */
[----:B------:R-:W1:Y:S01]  /*0010*/  S2R R0, SR_TID.X ;  /* 0x0000000000007919 */ /* 0x000e620000002100 */
[----:B------:R-:W2:Y:S01]  /*0020*/  LDCU UR4, c[0x0][0x2f8] ;  /* 0x00005f00ff0477ac */ /* 0x000ea20008000800 */
[----:B0-----:R-:W-:Y:S01]  /*0030*/  VIADD R1, R1, 0xfffffff0 ;  /* 0xfffffff001017836 */ /* 0x001fe20000000000 */
[----:B------:R-:W0:Y:S04]  /*0040*/  LDCU UR5, c[0x0][0x2fc] ;  /* 0x00005f80ff0577ac */ /* 0x000e280008000800 */
[----:B--2---:R-:W-:-:S05]  /*0050*/  IADD3 R22, P1, PT, R1, UR4, RZ ;  /* 0x0000000401167c10 */ /* 0x004fca000ff3e0ff */
[----:B0-----:R-:W-:Y:S01]  /*0060*/  IMAD.X R2, RZ, RZ, UR5, P1 ;  /* 0x00000005ff027e24 */ /* 0x001fe200088e06ff */
[----:B-1----:R-:W-:-:S13]  /*0070*/  ISETP.NE.AND P0, PT, R0, RZ, PT ;  /* 0x000000ff0000720c */ /* 0x002fda0003f05270 */
[----:B------:R-:W-:Y:S05]  /*0080*/  @P0 EXIT ;  /* 0x000000000000094d */ /* 0x000fea0003800000 */
[----:B------:R-:W0:Y:S01]  /*0090*/  LDC.64 R10, c[0x0][0x398] ;  /* 0x0000e600ff0a7b82 */ /* 0x000e220000000a00 */
[----:B------:R-:W-:Y:S01]  /*00a0*/  MOV R0, 0x10 ;  /* 0x0000001000007802 */ /* 0x000fe20000000f00 */
[----:B------:R-:W1:Y:S01]  /*00b0*/  LDCU.64 UR4, c[0x4][URZ] ;  /* 0x01000000ff0477ac */ /* 0x000e620008000a00 */
[----:B------:R-:W-:Y:S01]  /*00c0*/  IMAD.MOV.U32 R6, RZ, RZ, R22 ;  /* 0x000000ffff067224 */ /* 0x000fe200078e0016 */
[----:B------:R-:W-:-:S04]  /*00d0*/  MOV R7, R2 ;  /* 0x0000000200077202 */ /* 0x000fc80000000f00 */
[----:B------:R-:W2:Y:S08]  /*00e0*/  LDC R12, c[0x0][0x3a0] ;  /* 0x0000e800ff0c7b82 */ /* 0x000eb00000000800 */
[----:B------:R3:W4:Y:S01]  /*00f0*/  LDC.64 R8, c[0x4][R0] ;  /* 0x0100000000087b82 */ /* 0x0007220000000a00 */
[----:B-1----:R-:W-:Y:S02]  /*0100*/  IMAD.U32 R4, RZ, RZ, UR4 ;  /* 0x00000004ff047e24 */ /* 0x002fe4000f8e00ff */
[----:B------:R-:W-:Y:S01]  /*0110*/  IMAD.U32 R5, RZ, RZ, UR5 ;  /* 0x00000005ff057e24 */ /* 0x000fe2000f8e00ff */
[----:B0-----:R3:W-:Y:S04]  /*0120*/  STL.64 [R1], R10 ;  /* 0x0000000a01007387 */ /* 0x0017e80000100a00 */
[----:B--2---:R3:W-:Y:S02]  /*0130*/  STL [R1+0x8], R12 ;  /* 0x0000080c01007387 */ /* 0x0047e40000100800 */
[----:B------:R-:W-:-:S07]  /*0140*/  LEPC R20, `(.L_x_5) ;  /* 0x000000001014794e */ /* 0x000fce0000000000 */
[----:B---34-:R-:W-:Y:S05]  /*0150*/  CALL.ABS.NOINC R8 ;  /* 0x0000000008007343 */ /* 0x018fea0003c00000 */
.L_x_5:
[----:B------:R-:W0:Y:S01]  /*0160*/  LDC R25, c[0x0][0x3a0] ;  /* 0x0000e800ff197b82 */ /* 0x000e220000000800 */
[----:B------:R-:W0:Y:S02]  /*0170*/  LDCU UR4, c[0x0][0x398] ;  /* 0x00007300ff0477ac */ /* 0x000e240008000800 */
[----:B0-----:R-:W-:-:S04]  /*0180*/  VIMNMX R0, PT, PT, R25, UR4, PT ;  /* 0x0000000419007c48 */ /* 0x001fc8000bfe0100 */
[----:B------:R-:W-:-:S13]  /*0190*/  ISETP.GE.AND P0, PT, R0, 0x1, PT ;  /* 0x000000010000780c */ /* 0x000fda0003f06270 */
[----:B------:R-:W-:Y:S05]  /*01a0*/  @!P0 EXIT ;  /* 0x000000000000894d */ /* 0x000fea0003800000 */
[----:B------:R-:W0:Y:S01]  /*01b0*/  LDC.64 R28, c[0x0][0x358] ;  /* 0x0000d600ff1c7b82 */ /* 0x000e220000000a00 */
[----:B------:R-:W-:Y:S01]  /*01c0*/  LOP3.LUT R25, R25, 0x3, RZ, 0xc0, !PT ;  /* 0x0000000319197812 */ /* 0x000fe200078ec0ff */
[----:B------:R-:W-:-:S07]  /*01d0*/  IMAD.MOV.U32 R18, RZ, RZ, RZ ;  /* 0x000000ffff127224 */ /* 0x000fce00078e00ff */
.L_x_42:
[----:B------:R-:W1:Y:S01]  /*01e0*/  LDCU UR4, c[0x0][0x3a0] ;  /* 0x00007400ff0477ac */ /* 0x000e620008000800 */
[----:B------:R-:W-:Y:S01]  /*01f0*/  IMAD.MOV.U32 R19, RZ, RZ, RZ ;  /* 0x000000ffff137224 */ /* 0x000fe200078e00ff */
[----:B------:R-:W2:Y:S01]  /*0200*/  LDCU UR5, c[0x0][0x398] ;  /* 0x00007300ff0577ac */ /* 0x000ea20008000800 */
[----:B-1----:R-:W-:Y:S01]  /*0210*/  UISETP.GE.U32.AND UP0, UPT, UR4, 0x10, UPT ;  /* 0x000000100400788c */ /* 0x002fe2000bf06070 */
[----:B--2---:R-:W-:-:S08]  /*0220*/  IMAD R24, R18, UR5, RZ ;  /* 0x0000000512187c24 */ /* 0x004fd0000f8e02ff */
[----:B------:R-:W-:Y:S05]  /*0230*/  BRA.U !UP0, `(.L_x_6) ;  /* 0x00000011083c7547 */ /* 0x000fea000b800000 */
[----:B------:R-:W1:Y:S01]  /*0240*/  LDC.64 R4, c[0x0][0x380] ;  /* 0x0000e000ff047b82 */ /* 0x000e620000000a00 */
[----:B------:R-:W-:Y:S01]  /*0250*/  BSSY.RECONVERGENT B6, `(.L_x_7) ;  /* 0x000010c000067945 */ /* 0x000fe20003800200 */
[----:B------:R-:W-:Y:S02]  /*0260*/  IMAD.MOV.U32 R19, RZ, RZ, RZ ;  /* 0x000000ffff137224 */ /* 0x000fe400078e00ff */
[----:B-1----:R-:W-:-:S03]  /*0270*/  IMAD.WIDE.U32 R4, R24, 0x4, R4 ;  /* 0x0000000418047825 */ /* 0x002fc600078e0004 */
[----:B------:R-:W-:-:S05]  /*0280*/  IADD3 R16, P0, PT, R4, 0x20, RZ ;  /* 0x0000002004107810 */ /* 0x000fca0007f1e0ff */
[----:B------:R-:W-:-:S08]  /*0290*/  IMAD.X R17, RZ, RZ, R5, P0 ;  /* 0x000000ffff117224 */ /* 0x000fd000000e0605 */
.L_x_24:
[----:B0-----:R-:W-:Y:S02]  /*02a0*/  R2UR UR4, R28 ;  /* 0x000000001c0472ca */ /* 0x001fe400000e0000 */
[----:B------:R-:W-:-:S13]  /*02b0*/  R2UR UR5, R29 ;  /* 0x000000001d0572ca */ /* 0x000fda00000e0000 */
[----:B------:R-:W2:Y:S01]  /*02c0*/  LDG.E R0, desc[UR4][R16.64+-0x20] ;  /* 0xffffe00410007981 */ /* 0x000ea2000c1e1900 */
[----:B------:R-:W-:Y:S01]  /*02d0*/  MOV R8, 0x10 ;  /* 0x0000001000087802 */ /* 0x000fe20000000f00 */
[----:B------:R-:W0:Y:S01]  /*02e0*/  LDCU.64 UR4, c[0x4][0x8] ;  /* 0x01000100ff0477ac */ /* 0x000e220008000a00 */
[----:B------:R-:W-:Y:S01]  /*02f0*/  IMAD.MOV.U32 R6, RZ, RZ, R22 ;  /* 0x000000ffff067224 */ /* 0x000fe200078e0016 */
[----:B------:R1:W-:Y:S01]  /*0300*/  STL.64 [R1], R18 ;  /* 0x0000001201007387 */ /* 0x0003e20000100a00 */
[----:B------:R-:W-:Y:S02]  /*0310*/  IMAD.MOV.U32 R7, RZ, RZ, R2 ;  /* 0x000000ffff077224 */ /* 0x000fe400078e0002 */
[----:B------:R-:W3:Y:S01]  /*0320*/  LDC.64 R8, c[0x4][R8] ;  /* 0x0100000008087b82 */ /* 0x000ee20000000a00 */
[----:B0-----:R-:W-:Y:S01]  /*0330*/  IMAD.U32 R4, RZ, RZ, UR4 ;  /* 0x00000004ff047e24 */ /* 0x001fe2000f8e00ff */
[----:B------:R-:W-:Y:S01]  /*0340*/  MOV R5, UR5 ;  /* 0x0000000500057c02 */ /* 0x000fe20008000f00 */
[----:B--2---:R-:W0:Y:S02]  /*0350*/  F2F.F64.F32 R10, R0 ;  /* 0x00000000000a7310 */ /* 0x004e240000201800 */
[----:B0--3--:R1:W-:Y:S04]  /*0360*/  STL.64 [R1+0x8], R10 ;  /* 0x0000080a01007387 */ /* 0x0093e80000100a00 */
[----:B------:R-:W-:-:S07]  /*0370*/  LEPC R20, `(.L_x_8) ;  /* 0x000000001014794e */ /* 0x000fce0000000000 */
[----:B-1----:R-:W-:Y:S05]  /*0380*/  CALL.ABS.NOINC R8 ;  /* 0x0000000008007343 */ /* 0x002fea0003c00000 */
.L_x_8:
[----:B------:R-:W-:Y:S02]  /*0390*/  R2UR UR4, R28 ;  /* 0x000000001c0472ca */ /* 0x000fe400000e0000 */
[----:B------:R-:W-:-:S13]  /*03a0*/  R2UR UR5, R29 ;  /* 0x000000001d0572ca */ /* 0x000fda00000e0000 */
[----:B------:R-:W2:Y:S01]  /*03b0*/  LDG.E R0, desc[UR4][R16.64+-0x1c] ;  /* 0xffffe40410007981 */ /* 0x000ea2000c1e1900 */
[----:B------:R-:W-:Y:S01]  /*03c0*/  VIADD R13, R19, 0x1 ;  /* 0x00000001130d7836 */ /* 0x000fe20000000000 */
[----:B------:R-:W-:Y:S01]  /*03d0*/  MOV R23, 0x10 ;  /* 0x0000001000177802 */ /* 0x000fe20000000f00 */
[----:B------:R-:W-:Y:S01]  /*03e0*/  IMAD.MOV.U32 R12, RZ, RZ, R18 ;  /* 0x000000ffff0c7224 */ /* 0x000fe200078e0012 */
[----:B------:R-:W0:Y:S01]  /*03f0*/  LDCU.64 UR4, c[0x4][0x8] ;  /* 0x01000100ff0477ac */ /* 0x000e220008000a00 */
[----:B------:R-:W-:Y:S01]  /*0400*/  IMAD.MOV.U32 R6, RZ, RZ, R22 ;  /* 0x000000ffff067224 */ /* 0x000fe200078e0016 */
[----:B------:R1:W3:Y:S01]  /*0410*/  LDC.64 R8, c[0x4][R23] ;  /* 0x0100000017087b82 */ /* 0x0002e20000000a00 */
[----:B------:R-:W-:Y:S01]  /*0420*/  IMAD.MOV.U32 R7, RZ, RZ, R2 ;  /* 0x000000ffff077224 */ /* 0x000fe200078e0002 */
[----:B------:R1:W-:Y:S01]  /*0430*/  STL.64 [R1], R12 ;  /* 0x0000000c01007387 */ /* 0x0003e20000100a00 */
[----:B0-----:R-:W-:Y:S01]  /*0440*/  MOV R4, UR4 ;  /* 0x0000000400047c02 */ /* 0x001fe20008000f00 */
[----:B------:R-:W-:Y:S01]  /*0450*/  IMAD.U32 R5, RZ, RZ, UR5 ;  /* 0x00000005ff057e24 */ /* 0x000fe2000f8e00ff */
[----:B--2---:R-:W0:Y:S02]  /*0460*/  F2F.F64.F32 R10, R0 ;  /* 0x00000000000a7310 */ /* 0x004e240000201800 */
[----:B0--3--:R1:W-:Y:S04]  /*0470*/  STL.64 [R1+0x8], R10 ;  /* 0x0000080a01007387 */ /* 0x0093e80000100a00 */
[----:B------:R-:W-:-:S07]  /*0480*/  LEPC R20, `(.L_x_9) ;  /* 0x000000001014794e */ /* 0x000fce0000000000 */
[----:B-1----:R-:W-:Y:S05]  /*0490*/  CALL.ABS.NOINC R8 ;  /* 0x0000000008007343 */ /* 0x002fea0003c00000 */
.L_x_9:
[----:B------:R-:W-:Y:S02]  /*04a0*/  R2UR UR4, R28 ;  /* 0x000000001c0472ca */ /* 0x000fe400000e0000 */
[----:B------:R-:W-:-:S13]  /*04b0*/  R2UR UR5, R29 ;  /* 0x000000001d0572ca */ /* 0x000fda00000e0000 */
[----:B------:R-:W2:Y:S01]  /*04c0*/  LDG.E R0, desc[UR4][R16.64+-0x18] ;  /* 0xffffe80410007981 */ /* 0x000ea2000c1e1900 */
[----:B------:R-:W-:Y:S01]  /*04d0*/  VIADD R13, R19, 0x2 ;  /* 0x00000002130d7836 */ /* 0x000fe20000000000 */
[----:B------:R-:W-:Y:S01]  /*04e0*/  MOV R12, R18 ;  /* 0x00000012000c7202 */ /* 0x000fe20000000f00 */
[----:B------:R0:W1:Y:S01]  /*04f0*/  LDC.64 R8, c[0x4][R23] ;  /* 0x0100000017087b82 */ /* 0x0000620000000a00 */
[----:B------:R-:W3:Y:S01]  /*0500*/  LDCU.64 UR4, c[0x4][0x8] ;  /* 0x01000100ff0477ac */ /* 0x000ee20008000a00 */
[----:B------:R-:W-:Y:S02]  /*0510*/  IMAD.MOV.U32 R6, RZ, RZ, R22 ;  /* 0x000000ffff067224 */ /* 0x000fe400078e0016 */
[----:B------:R0:W-:Y:S01]  /*0520*/  STL.64 [R1], R12 ;  /* 0x0000000c01007387 */ /* 0x0001e20000100a00 */
[----:B------:R-:W-:Y:S02]  /*0530*/  IMAD.MOV.U32 R7, RZ, RZ, R2 ;  /* 0x000000ffff077224 */ /* 0x000fe400078e0002 */
[----:B---3--:R-:W-:-:S02]  /*0540*/  IMAD.U32 R4, RZ, RZ, UR4 ;  /* 0x00000004ff047e24 */ /* 0x008fc4000f8e00ff */
[----:B------:R-:W-:Y:S01]  /*0550*/  IMAD.U32 R5, RZ, RZ, UR5 ;  /* 0x00000005ff057e24 */ /* 0x000fe2000f8e00ff */
[----:B--2---:R-:W2:Y:S02]  /*0560*/  F2F.F64.F32 R10, R0 ;  /* 0x00000000000a7310 */ /* 0x004ea40000201800 */
[----:B-12---:R0:W-:Y:S04]  /*0570*/  STL.64 [R1+0x8], R10 ;  /* 0x0000080a01007387 */ /* 0x0061e80000100a00 */
[----:B------:R-:W-:-:S07]  /*0580*/  LEPC R20, `(.L_x_10) ;  /* 0x000000001014794e */ /* 0x000fce0000000000 */
[----:B0-----:R-:W-:Y:S05]  /*0590*/  CALL.ABS.NOINC R8 ;  /* 0x0000000008007343 */ /* 0x001fea0003c00000 */
.L_x_10:
[----:B------:R-:W-:Y:S02]  /*05a0*/  R2UR UR4, R28 ;  /* 0x000000001c0472ca */ /* 0x000fe400000e0000 */
[----:B------:R-:W-:-:S13]  /*05b0*/  R2UR UR5, R29 ;  /* 0x000000001d0572ca */ /* 0x000fda00000e0000 */
[----:B------:R-:W2:Y:S01]  /*05c0*/  LDG.E R0, desc[UR4][R16.64+-0x14] ;  /* 0xffffec0410007981 */ /* 0x000ea2000c1e1900 */
[----:B------:R-:W-:Y:S01]  /*05d0*/  IADD3 R13, PT, PT, R19, 0x3, RZ ;  /* 0x00000003130d7810 */ /* 0x000fe20007ffe0ff */
[----:B------:R-:W-:Y:S01]  /*05e0*/  IMAD.MOV.U32 R12, RZ, RZ, R18 ;  /* 0x000000ffff0c7224 */ /* 0x000fe200078e0012 */
[----:B------:R0:W1:Y:S01]  /*05f0*/  LDC.64 R8, c[0x4][R23] ;  /* 0x0100000017087b82 */ /* 0x0000620000000a00 */
[----:B------:R-:W3:Y:S01]  /*0600*/  LDCU.64 UR4, c[0x4][0x8] ;  /* 0x01000100ff0477ac */ /* 0x000ee20008000a00 */
[----:B------:R-:W-:Y:S01]  /*0610*/  IMAD.MOV.U32 R6, RZ, RZ, R22 ;  /* 0x000000ffff067224 */ /* 0x000fe200078e0016 */
[----:B------:R-:W-:Y:S01]  /*0620*/  MOV R7, R2 ;  /* 0x0000000200077202 */ /* 0x000fe20000000f00 */
[----:B------:R0:W-:Y:S01]  /*0630*/  STL.64 [R1], R12 ;  /* 0x0000000c01007387 */ /* 0x0001e20000100a00 */
[----:B---3--:R-:W-:Y:S02]  /*0640*/  IMAD.U32 R4, RZ, RZ, UR4 ;  /* 0x00000004ff047e24 */ /* 0x008fe4000f8e00ff */
[----:B------:R-:W-:Y:S01]  /*0650*/  IMAD.U32 R5, RZ, RZ, UR5 ;  /* 0x00000005ff057e24 */ /* 0x000fe2000f8e00ff */
[----:B--2---:R-:W2:Y:S02]  /*0660*/  F2F.F64.F32 R10, R0 ;  /* 0x00000000000a7310 */ /* 0x004ea40000201800 */
[----:B-12---:R0:W-:Y:S04]  /*0670*/  STL.64 [R1+0x8], R10 ;  /* 0x0000080a01007387 */ /* 0x0061e80000100a00 */
[----:B------:R-:W-:-:S07]  /*0680*/  LEPC R20, `(.L_x_11) ;  /* 0x000000001014794e */ /* 0x000fce0000000000 */
[----:B0-----:R-:W-:Y:S05]  /*0690*/  CALL.ABS.NOINC R8 ;  /* 0x0000000008007343 */ /* 0x001fea0003c00000 */
.L_x_11:
[----:B------:R-:W-:Y:S02]  /*06a0*/  R2UR UR4, R28 ;  /* 0x000000001c0472ca */ /* 0x000fe400000e0000 */
[----:B------:R-:W-:-:S13]  /*06b0*/  R2UR UR5, R29 ;  /* 0x000000001d0572ca */ /* 0x000fda00000e0000 */
[----:B------:R-:W2:Y:S01]  /*06c0*/  LDG.E R0, desc[UR4][R16.64+-0x10] ;  /* 0xfffff00410007981 */ /* 0x000ea2000c1e1900 */
[----:B------:R-:W-:Y:S01]  /*06d0*/  VIADD R13, R19, 0x4 ;  /* 0x00000004130d7836 */ /* 0x000fe20000000000 */
[----:B------:R0:W1:Y:S01]  /*06e0*/  LDC.64 R8, c[0x4][R23] ;  /* 0x0100000017087b82 */ /* 0x0000620000000a00 */
[----:B------:R-:W-:Y:S01]  /*06f0*/  IMAD.MOV.U32 R12, RZ, RZ, R18 ;  /* 0x000000ffff0c7224 */ /* 0x000fe200078e0012 */
[----:B------:R-:W3:Y:S01]  /*0700*/  LDCU.64 UR4, c[0x4][0x8] ;  /* 0x01000100ff0477ac */ /* 0x000ee20008000a00 */
[----:B------:R-:W-:Y:S01]  /*0710*/  MOV R6, R22 ;  /* 0x0000001600067202 */ /* 0x000fe20000000f00 */
[----:B------:R-:W-:Y:S02]  /*0720*/  IMAD.MOV.U32 R7, RZ, RZ, R2 ;  /* 0x000000ffff077224 */ /* 0x000fe400078e0002 */
[----:B------:R0:W-:Y:S01]  /*0730*/  STL.64 [R1], R12 ;  /* 0x0000000c01007387 */ /* 0x0001e20000100a00 */
[----:B---3--:R-:W-:Y:S02]  /*0740*/  IMAD.U32 R4, RZ, RZ, UR4 ;  /* 0x00000004ff047e24 */ /* 0x008fe4000f8e00ff */
[----:B------:R-:W-:Y:S01]  /*0750*/  IMAD.U32 R5, RZ, RZ, UR5 ;  /* 0x00000005ff057e24 */ /* 0x000fe2000f8e00ff */
[----:B--2---:R-:W2:Y:S02]  /*0760*/  F2F.F64.F32 R10, R0 ;  /* 0x00000000000a7310 */ /* 0x004ea40000201800 */
[----:B-12---:R0:W-:Y:S04]  /*0770*/  STL.64 [R1+0x8], R10 ;  /* 0x0000080a01007387 */ /* 0x0061e80000100a00 */
[----:B------:R-:W-:-:S07]  /*0780*/  LEPC R20, `(.L_x_12) ;  /* 0x000000001014794e */ /* 0x000fce0000000000 */
[----:B0-----:R-:W-:Y:S05]  /*0790*/  CALL.ABS.NOINC R8 ;  /* 0x0000000008007343 */ /* 0x001fea0003c00000 */
.L_x_12:
[----:B------:R-:W-:Y:S02]  /*07a0*/  R2UR UR4, R28 ;  /* 0x000000001c0472ca */ /* 0x000fe400000e0000 */
[----:B------:R-:W-:-:S13]  /*07b0*/  R2UR UR5, R29 ;  /* 0x000000001d0572ca */ /* 0x000fda00000e0000 */
[----:B------:R-:W2:Y:S01]  /*07c0*/  LDG.E R0, desc[UR4][R16.64+-0xc] ;  /* 0xfffff40410007981 */ /* 0x000ea2000c1e1900 */
[----:B------:R-:W-:Y:S01]  /*07d0*/  VIADD R13, R19, 0x5 ;  /* 0x00000005130d7836 */ /* 0x000fe20000000000 */
[----:B------:R0:W1:Y:S01]  /*07e0*/  LDC.64 R8, c[0x4][R23] ;  /* 0x0100000017087b82 */ /* 0x0000620000000a00 */
[----:B------:R-:W-:Y:S01]  /*07f0*/  IMAD.MOV.U32 R12, RZ, RZ, R18 ;  /* 0x000000ffff0c7224 */ /* 0x000fe200078e0012 */
[----:B------:R-:W3:Y:S01]  /*0800*/  LDCU.64 UR4, c[0x4][0x8] ;  /* 0x01000100ff0477ac */ /* 0x000ee20008000a00 */
[----:B------:R-:W-:Y:S02]  /*0810*/  IMAD.MOV.U32 R6, RZ, RZ, R22 ;  /* 0x000000ffff067224 */ /* 0x000fe400078e0016 */
[----:B------:R-:W-:Y:S01]  /*0820*/  IMAD.MOV.U32 R7, RZ, RZ, R2 ;  /* 0x000000ffff077224 */ /* 0x000fe200078e0002 */
[----:B------:R0:W-:Y:S01]  /*0830*/  STL.64 [R1], R12 ;  /* 0x0000000c01007387 */ /* 0x0001e20000100a00 */
[----:B---3--:R-:W-:Y:S01]  /*0840*/  IMAD.U32 R4, RZ, RZ, UR4 ;  /* 0x00000004ff047e24 */ /* 0x008fe2000f8e00ff */
[----:B------:R-:W-:Y:S01]  /*0850*/  MOV R5, UR5 ;  /* 0x0000000500057c02 */ /* 0x000fe20008000f00 */
[----:B--2---:R-:W2:Y:S02]  /*0860*/  F2F.F64.F32 R10, R0 ;  /* 0x00000000000a7310 */ /* 0x004ea40000201800 */
[----:B-12---:R0:W-:Y:S04]  /*0870*/  STL.64 [R1+0x8], R10 ;  /* 0x0000080a01007387 */ /* 0x0061e80000100a00 */
[----:B------:R-:W-:-:S07]  /*0880*/  LEPC R20, `(.L_x_13) ;  /* 0x000000001014794e */ /* 0x000fce0000000000 */
[----:B0-----:R-:W-:Y:S05]  /*0890*/  CALL.ABS.NOINC R8 ;  /* 0x0000000008007343 */ /* 0x001fea0003c00000 */
.L_x_13:
        /* <DEDUP_REMOVED lines=10> */
[----:B---3--:R-:W-:Y:S01]  /*0940*/  MOV R4, UR4 ;  /* 0x0000000400047c02 */ /* 0x008fe20008000f00 */
[----:B------:R-:W-:Y:S01]  /*0950*/  IMAD.U32 R5, RZ, RZ, UR5 ;  /* 0x00000005ff057e24 */ /* 0x000fe2000f8e00ff */
[----:B--2---:R-:W2:Y:S02]  /*0960*/  F2F.F64.F32 R10, R0 ;  /* 0x00000000000a7310 */ /* 0x004ea40000201800 */
[----:B-12---:R0:W-:Y:S04]  /*0970*/  STL.64 [R1+0x8], R10 ;  /* 0x0000080a01007387 */ /* 0x0061e80000100a00 */
[----:B------:R-:W-:-:S07]  /*0980*/  LEPC R20, `(.L_x_14) ;  /* 0x000000001014794e */ /* 0x000fce0000000000 */
[----:B0-----:R-:W-:Y:S05]  /*0990*/  CALL.ABS.NOINC R8 ;  /* 0x0000000008007343 */ /* 0x001fea0003c00000 */
.L_x_14:
        /* <DEDUP_REMOVED lines=16> */
.L_x_15:
        /* <DEDUP_REMOVED lines=16> */
.L_x_16:
        /* <DEDUP_REMOVED lines=16> */
.L_x_17:
        /* <DEDUP_REMOVED lines=16> */
.L_x_18:
        /* <DEDUP_REMOVED lines=16> */
.L_x_19:
        /* <DEDUP_REMOVED lines=16> */
.L_x_20:
        /* <DEDUP_REMOVED lines=16> */
.L_x_21:
        /* <DEDUP_REMOVED lines=16> */
.L_x_22:
        /* <DEDUP_REMOVED lines=16> */
.L_x_23:
[----:B------:R-:W0:Y:S01]  /*12a0*/  LDC R0, c[0x0][0x3a0] ;  /* 0x0000e800ff007b82 */ /* 0x000e220000000800 */
[----:B------:R-:W-:Y:S01]  /*12b0*/  VIADD R19, R19, 0x10 ;  /* 0x0000001013137836 */ /* 0x000fe20000000000 */
[----:B------:R-:W-:-:S05]  /*12c0*/  IADD3 R16, P1, PT, R16, 0x40, RZ ;  /* 0x0000004010107810 */ /* 0x000fca0007f3e0ff */
[----:B------:R-:W-:Y:S01]  /*12d0*/  IMAD.X R17, RZ, RZ, R17, P1 ;  /* 0x000000ffff117224 */ /* 0x000fe200008e0611 */
[----:B0-----:R-:W-:-:S04]  /*12e0*/  LOP3.LUT R0, R0, 0x7ffffff0, RZ, 0xc0, !PT ;  /* 0x7ffffff000007812 */ /* 0x001fc800078ec0ff */
[----:B------:R-:W-:-:S13]  /*12f0*/  ISETP.NE.AND P0, PT, R19, R0, PT ;  /* 0x000000001300720c */ /* 0x000fda0003f05270 */
[----:B------:R-:W-:Y:S05]  /*1300*/  @P0 BRA `(.L_x_24) ;  /* 0xffffffec00e40947 */ /* 0x000fea000383ffff */
[----:B------:R-:W-:Y:S05]  /*1310*/  BSYNC.RECONVERGENT B6 ;  /* 0x0000000000067941 */ /* 0x000fea0003800200 */
.L_x_7:
[----:B------:R-:W-:-:S07]  /*1320*/  MOV R19, R0 ;  /* 0x0000000000137202 */ /* 0x000fce0000000f00 */
.L_x_6:
[----:B------:R-:W1:Y:S02]  /*1330*/  LDCU UR4, c[0x0][0x3a0] ;  /* 0x00007400ff0477ac */ /* 0x000e640008000800 */
[----:B-1----:R-:W-:-:S04]  /*1340*/  ULOP3.LUT UR4, UR4, 0xf, URZ, 0xc0, !UPT ;  /* 0x0000000f04047892 */ /* 0x002fc8000f8ec0ff */
[----:B------:R-:W-:-:S09]  /*1350*/  UISETP.NE.AND UP0, UPT, UR4, URZ, UPT ;  /* 0x000000ff0400728c */ /* 0x000fd2000bf05270 */
[----:B------:R-:W-:Y:S05]  /*1360*/  BRA.U !UP0, `(.L_x_25) ;  /* 0x00000011087c7547 */ /* 0x000fea000b800000 */
[----:B------:R-:W1:Y:S01]  /*1370*/  LDCU UR5, c[0x0][0x2f8] ;  /* 0x00005f00ff0577ac */ /* 0x000e620008000800 */
[----:B------:R-:W-:-:S04]  /*1380*/  UIADD3 UR4, UPT, UPT, UR4, -0x1, URZ ;  /* 0xffffffff04047890 */ /* 0x000fc8000fffe0ff */
[----:B------:R-:W-:Y:S01]  /*1390*/  UISETP.GE.U32.AND UP0, UPT, UR4, 0x7, UPT ;  /* 0x000000070400788c */ /* 0x000fe2000bf06070 */
[----:B-1----:R-:W-:-:S08]  /*13a0*/  VIADD R23, R22, -UR5 ;  /* 0x8000000516177c36 */ /* 0x002fd00008000000 */
[----:B------:R-:W-:Y:S05]  /*13b0*/  BRA.U !UP0, `(.L_x_26) ;  /* 0x0000000908247547 */ /* 0x000fea000b800000 */
[----:B------:R-:W1:Y:S01]  /*13c0*/  LDC.64 R10, c[0x0][0x380] ;  /* 0x0000e000ff0a7b82 */ /* 0x000e620000000a00 */
[----:B0-----:R-:W-:Y:S01]  /*13d0*/  R2UR UR4, R28 ;  /* 0x000000001c0472ca */ /* 0x001fe200000e0000 */
[----:B------:R-:W-:Y:S01]  /*13e0*/  IMAD.IADD R3, R24, 0x1, R19 ;  /* 0x0000000118037824 */ /* 0x000fe200078e0213 */
[----:B------:R-:W-:-:S03]  /*13f0*/  R2UR UR5, R29 ;  /* 0x000000001d0572ca */ /* 0x000fc600000e0000 */
[----:B-1----:R-:W-:-:S10]  /*1400*/  IMAD.WIDE.U32 R10, R3, 0x4, R10 ;  /* 0x00000004030a7825 */ /* 0x002fd400078e000a */
[----:B------:R-:W2:Y:S01]  /*1410*/  LDG.E R10, desc[UR4][R10.64] ;  /* 0x000000040a0a7981 */ /* 0x000ea2000c1e1900 */
[----:B------:R-:W-:Y:S01]  /*1420*/  MOV R8, 0x10 ;  /* 0x0000001000087802 */ /* 0x000fe20000000f00 */
[----:B------:R-:W0:Y:S01]  /*1430*/  LDCU.64 UR4, c[0x4][0x8] ;  /* 0x01000100ff0477ac */ /* 0x000e220008000a00 */
[----:B------:R-:W-:Y:S01]  /*1440*/  MOV R6, R22 ;  /* 0x0000001600067202 */ /* 0x000fe20000000f00 */
[----:B------:R1:W-:Y:S01]  /*1450*/  STL.64 [R23], R18 ;  /* 0x0000001217007387 */ /* 0x0003e20000100a00 */
[----:B------:R-:W-:Y:S02]  /*1460*/  IMAD.MOV.U32 R7, RZ, RZ, R2 ;  /* 0x000000ffff077224 */ /* 0x000fe400078e0002 */
[----:B------:R-:W3:Y:S01]  /*1470*/  LDC.64 R8, c[0x4][R8] ;  /* 0x0100000008087b82 */ /* 0x000ee20000000a00 */
[----:B0-----:R-:W-:Y:S02]  /*1480*/  IMAD.U32 R4, RZ, RZ, UR4 ;  /* 0x00000004ff047e24 */ /* 0x001fe4000f8e00ff */
[----:B------:R-:W-:Y:S01]  /*1490*/  IMAD.U32 R5, RZ, RZ, UR5 ;  /* 0x00000005ff057e24 */ /* 0x000fe2000f8e00ff */
[----:B--2---:R-:W0:Y:S02]  /*14a0*/  F2F.F64.F32 R12, R10 ;  /* 0x0000000a000c7310 */ /* 0x004e240000201800 */
[----:B0--3--:R1:W-:Y:S04]  /*14b0*/  STL.64 [R23+0x8], R12 ;  /* 0x0000080c17007387 */ /* 0x0093e80000100a00 */
[----:B------:R-:W-:-:S07]  /*14c0*/  LEPC R20, `(.L_x_27) ;  /* 0x000000001014794e */ /* 0x000fce0000000000 */
[----:B-1----:R-:W-:Y:S05]  /*14d0*/  CALL.ABS.NOINC R8 ;  /* 0x0000000008007343 */ /* 0x002fea0003c00000 */
.L_x_27:
[----:B------:R-:W0:Y:S01]  /*14e0*/  LDCU.64 UR4, c[0x0][0x380] ;  /* 0x00007000ff0477ac */ /* 0x000e220008000a00 */
[----:B------:R-:W-:Y:S02]  /*14f0*/  IADD3 R0, P0, PT, R24, R19, RZ ;  /* 0x0000001318007210 */ /* 0x000fe40007f1e0ff */
[----:B------:R-:W-:Y:S02]  /*1500*/  R2UR UR6, R28 ;  /* 0x000000001c0672ca */ /* 0x000fe400000e0000 */
[----:B------:R-:W-:Y:S01]  /*1510*/  R2UR UR7, R29 ;  /* 0x000000001d0772ca */ /* 0x000fe200000e0000 */
[----:B------:R-:W-:Y:S01]  /*1520*/  IMAD.X R3, RZ, RZ, RZ, P0 ;  /* 0x000000ffff037224 */ /* 0x000fe200000e06ff */
[----:B0-----:R-:W-:-:S04]  /*1530*/  LEA R26, P0, R0, UR4, 0x2 ;  /* 0x00000004001a7c11 */ /* 0x001fc8000f8010ff */
[----:B------:R-:W-:Y:S01]  /*1540*/  LEA.HI.X R27, R0, UR5, R3, 0x2, P0 ;  /* 0x00000005001b7c11 */ /* 0x000fe200080f1403 */
[----:B------:R-:W-:Y:S01]  /*1550*/  VIADD R13, R19, 0x1 ;  /* 0x00000001130d7836 */ /* 0x000fe20000000000 */
[----:B------:R-:W-:Y:S01]  /*1560*/  MOV R16, 0x10 ;  /* 0x0000001000107802 */ /* 0x000fe20000000f00 */
[----:B------:R-:W-:Y:S01]  /*1570*/  IMAD.MOV.U32 R12, RZ, RZ, R18 ;  /* 0x000000ffff0c7224 */ /* 0x000fe200078e0012 */
[----:B------:R-:W0:Y:S03]  /*1580*/  LDCU.64 UR4, c[0x4][0x8] ;  /* 0x01000100ff0477ac */ /* 0x000e260008000a00 */
[----:B------:R-:W2:Y:S01]  /*1590*/  LDG.E R0, desc[UR6][R26.64+0x4] ;  /* 0x000004061a007981 */ /* 0x000ea2000c1e1900 */
[----:B------:R1:W3:Y:S01]  /*15a0*/  LDC.64 R8, c[0x4][R16] ;  /* 0x0100000010087b82 */ /* 0x0002e20000000a00 */
[----:B------:R-:W-:Y:S02]  /*15b0*/  IMAD.MOV.U32 R6, RZ, RZ, R22 ;  /* 0x000000ffff067224 */ /* 0x000fe400078e0016 */
[----:B------:R1:W-:Y:S01]  /*15c0*/  STL.64 [R23], R12 ;  /* 0x0000000c17007387 */ /* 0x0003e20000100a00 */
[----:B------:R-:W-:Y:S01]  /*15d0*/  IMAD.MOV.U32 R7, RZ, RZ, R2 ;  /* 0x000000ffff077224 */ /* 0x000fe200078e0002 */
[----:B0-----:R-:W-:Y:S01]  /*15e0*/  MOV R4, UR4 ;  /* 0x0000000400047c02 */ /* 0x001fe20008000f00 */
[----:B------:R-:W-:Y:S01]  /*15f0*/  IMAD.U32 R5, RZ, RZ, UR5 ;  /* 0x00000005ff057e24 */ /* 0x000fe2000f8e00ff */
[----:B--2---:R-:W0:Y:S02]  /*1600*/  F2F.F64.F32 R10, R0 ;  /* 0x00000000000a7310 */ /* 0x004e240000201800 */
[----:B0--3--:R1:W-:Y:S04]  /*1610*/  STL.64 [R23+0x8], R10 ;  /* 0x0000080a17007387 */ /* 0x0093e80000100a00 */
[----:B------:R-:W-:-:S07]  /*1620*/  LEPC R20, `(.L_x_28) ;  /* 0x000000001014794e */ /* 0x000fce0000000000 */
[----:B-1----:R-:W-:Y:S05]  /*1630*/  CALL.ABS.NOINC R8 ;  /* 0x0000000008007343 */ /* 0x002fea0003c00000 */
.L_x_28:
        /* <DEDUP_REMOVED lines=16> */
.L_x_29:
        /* <DEDUP_REMOVED lines=16> */
.L_x_30:
        /* <DEDUP_REMOVED lines=16> */
.L_x_31:
        /* <DEDUP_REMOVED lines=16> */
.L_x_32:
        /* <DEDUP_REMOVED lines=16> */
.L_x_33:
[----:B------:R-:W-:Y:S02]  /*1b40*/  R2UR UR4, R28 ;  /* 0x000000001c0472ca */ /* 0x000fe400000e0000 */
[----:B------:R-:W-:-:S13]  /*1b50*/  R2UR UR5, R29 ;  /* 0x000000001d0572ca */ /* 0x000fda00000e0000 */
[----:B------:R-:W2:Y:S01]  /*1b60*/  LDG.E R26, desc[UR4][R26.64+0x1c] ;  /* 0x00001c041a1a7981 */ /* 0x000ea2000c1e1900 */
[----:B------:R-:W-:Y:S01]  /*1b70*/  VIADD R11, R19, 0x7 ;  /* 0x00000007130b7836 */ /* 0x000fe20000000000 */
[----:B------:R-:W-:Y:S01]  /*1b80*/  MOV R10, R18 ;  /* 0x00000012000a7202 */ /* 0x000fe20000000f00 */
[----:B------:R-:W0:Y:S01]  /*1b90*/  LDC.64 R16, c[0x4][R16] ;  /* 0x0100000010107b82 */ /* 0x000e220000000a00 */
[----:B------:R-:W1:Y:S01]  /*1ba0*/  LDCU.64 UR4, c[0x4][0x8] ;  /* 0x01000100ff0477ac */ /* 0x000e620008000a00 */
[----:B------:R-:W-:Y:S02]  /*1bb0*/  IMAD.MOV.U32 R6, RZ, RZ, R22 ;  /* 0x000000ffff067224 */ /* 0x000fe400078e0016 */
[----:B------:R3:W-:Y:S01]  /*1bc0*/  STL.64 [R23], R10 ;  /* 0x0000000a17007387 */ /* 0x0007e20000100a00 */
[----:B------:R-:W-:Y:S02]  /*1bd0*/  IMAD.MOV.U32 R7, RZ, RZ, R2 ;  /* 0x000000ffff077224 */ /* 0x000fe400078e0002 */
[----:B-1----:R-:W-:-:S02]  /*1be0*/  IMAD.U32 R4, RZ, RZ, UR4 ;  /* 0x00000004ff047e24 */ /* 0x002fc4000f8e00ff */
[----:B------:R-:W-:Y:S01]  /*1bf0*/  IMAD.U32 R5, RZ, RZ, UR5 ;  /* 0x00000005ff057e24 */ /* 0x000fe2000f8e00ff */
[----:B--2---:R-:W1:Y:S02]  /*1c00*/  F2F.F64.F32 R8, R26 ;  /* 0x0000001a00087310 */ /* 0x004e640000201800 */
[----:B01----:R3:W-:Y:S04]  /*1c10*/  STL.64 [R23+0x8], R8 ;  /* 0x0000080817007387 */ /* 0x0037e80000100a00 */
[----:B------:R-:W-:-:S07]  /*1c20*/  LEPC R20, `(.L_x_34) ;  /* 0x000000001014794e */ /* 0x000fce0000000000 */
[----:B---3--:R-:W-:Y:S05]  /*1c30*/  CALL.ABS.NOINC R16 ;  /* 0x0000000010007343 */ /* 0x008fea0003c00000 */
.L_x_34:
[----:B------:R-:W-:-:S07]  /*1c40*/  IADD3 R19, PT, PT, R19, 0x8, RZ ;  /* 0x0000000813137810 */ /* 0x000fce0007ffe0ff */
.L_x_26:
[----:B------:R-:W1:Y:S02]  /*1c50*/  LDCU UR4, c[0x0][0x3a0] ;  /* 0x00007400ff0477ac */ /* 0x000e640008000800 */
[----:B-1----:R-:W-:-:S04]  /*1c60*/  ULOP3.LUT UR4, UR4, 0x7, URZ, 0xc0, !UPT ;  /* 0x0000000704047892 */ /* 0x002fc8000f8ec0ff */
[----:B------:R-:W-:-:S09]  /*1c70*/  UISETP.NE.AND UP0, UPT, UR4, URZ, UPT ;  /* 0x000000ff0400728c */ /* 0x000fd2000bf05270 */
[----:B------:R-:W-:Y:S05]  /*1c80*/  BRA.U !UP0, `(.L_x_25) ;  /* 0x0000000908347547 */ /* 0x000fea000b800000 */
[----:B------:R-:W-:-:S04]  /*1c90*/  UIADD3 UR4, UPT, UPT, UR4, -0x1, URZ ;  /* 0xffffffff04047890 */ /* 0x000fc8000fffe0ff */
[----:B------:R-:W-:-:S09]  /*1ca0*/  UISETP.GE.U32.AND UP0, UPT, UR4, 0x3, UPT ;  /* 0x000000030400788c */ /* 0x000fd2000bf06070 */
[----:B------:R-:W-:Y:S05]  /*1cb0*/  BRA.U !UP0, `(.L_x_35) ;  /* 0x0000000508247547 */ /* 0x000fea000b800000 */
[----:B------:R-:W1:Y:S01]  /*1cc0*/  LDC.64 R6, c[0x0][0x380] ;  /* 0x0000e000ff067b82 */ /* 0x000e620000000a00 */
[----:B0-----:R-:W-:Y:S01]  /*1cd0*/  R2UR UR4, R28 ;  /* 0x000000001c0472ca */ /* 0x001fe200000e0000 */
[----:B------:R-:W-:Y:S01]  /*1ce0*/  IMAD.IADD R3, R24, 0x1, R19 ;  /* 0x0000000118037824 */ /* 0x000fe200078e0213 */
[----:B------:R-:W-:-:S03]  /*1cf0*/  R2UR UR5, R29 ;  /* 0x000000001d0572ca */ /* 0x000fc600000e0000 */
[----:B-1----:R-:W-:-:S10]  /*1d00*/  IMAD.WIDE.U32 R6, R3, 0x4, R6 ;  /* 0x0000000403067825 */ /* 0x002fd400078e0006 */
[----:B------:R0:W2:Y:S01]  /*1d10*/  LDG.E R0, desc[UR4][R6.64] ;  /* 0x0000000406007981 */ /* 0x0000a2000c1e1900 */
[----:B------:R-:W-:Y:S01]  /*1d20*/  MOV R8, 0x10 ;  /* 0x0000001000087802 */ /* 0x000fe20000000f00 */
[----:B------:R-:W1:Y:S02]  /*1d30*/  LDCU.64 UR4, c[0x4][0x8] ;  /* 0x01000100ff0477ac */ /* 0x000e640008000a00 */
[----:B------:R3:W-:Y:S03]  /*1d40*/  STL.64 [R23], R18 ;  /* 0x0000001217007387 */ /* 0x0007e60000100a00 */
[----:B------:R-:W4:Y:S01]  /*1d50*/  LDC.64 R8, c[0x4][R8] ;  /* 0x0100000008087b82 */ /* 0x000f220000000a00 */
[----:B0-----:R-:W-:Y:S01]  /*1d60*/  IMAD.MOV.U32 R6, RZ, RZ, R22 ;  /* 0x000000ffff067224 */ /* 0x001fe200078e0016 */
[----:B------:R-:W-:Y:S01]  /*1d70*/  MOV R7, R2 ;  /* 0x0000000200077202 */ /* 0x000fe20000000f00 */
[----:B-1----:R-:W-:-:S02]  /*1d80*/  IMAD.U32 R4, RZ, RZ, UR4 ;  /* 0x00000004ff047e24 */ /* 0x002fc4000f8e00ff */
[----:B------:R-:W-:Y:S01]  /*1d90*/  IMAD.U32 R5, RZ, RZ, UR5 ;  /* 0x00000005ff057e24 */ /* 0x000fe2000f8e00ff */
[----:B--2---:R-:W0:Y:S02]  /*1da0*/  F2F.F64.F32 R10, R0 ;  /* 0x00000000000a7310 */ /* 0x004e240000201800 */
[----:B0---4-:R3:W-:Y:S04]  /*1db0*/  STL.64 [R23+0x8], R10 ;  /* 0x0000080a17007387 */ /* 0x0117e80000100a00 */
[----:B------:R-:W-:-:S07]  /*1dc0*/  LEPC R20, `(.L_x_36) ;  /* 0x000000001014794e */ /* 0x000fce0000000000 */
[----:B---3--:R-:W-:Y:S05]  /*1dd0*/  CALL.ABS.NOINC R8 ;  /* 0x0000000008007343 */ /* 0x008fea0003c00000 */
.L_x_36:
        /* <DEDUP_REMOVED lines=15> */
[----:B------:R-:W-:-:S02]  /*1ed0*/  IMAD.MOV.U32 R7, RZ, RZ, R2 ;  /* 0x000000ffff077224 */ /* 0x000fc400078e0002 */
[----:B0-----:R-:W-:Y:S01]  /*1ee0*/  IMAD.U32 R4, RZ, RZ, UR4 ;  /* 0x00000004ff047e24 */ /* 0x001fe2000f8e00ff */
[----:B------:R-:W-:Y:S01]  /*1ef0*/  MOV R5, UR5 ;  /* 0x0000000500057c02 */ /* 0x000fe20008000f00 */
[----:B--2---:R-:W0:Y:S02]  /*1f00*/  F2F.F64.F32 R10, R0 ;  /* 0x00000000000a7310 */ /* 0x004e240000201800 */
[----:B0--3--:R1:W-:Y:S04]  /*1f10*/  STL.64 [R23+0x8], R10 ;  /* 0x0000080a17007387 */ /* 0x0093e80000100a00 */
[----:B------:R-:W-:-:S07]  /*1f20*/  LEPC R20, `(.L_x_37) ;  /* 0x000000001014794e */ /* 0x000fce0000000000 */
[----:B-1----:R-:W-:Y:S05]  /*1f30*/  CALL.ABS.NOINC R8 ;  /* 0x0000000008007343 */ /* 0x002fea0003c00000 */
.L_x_37:
        /* <DEDUP_REMOVED lines=16> */
.L_x_38:
        /* <DEDUP_REMOVED lines=16> */
.L_x_39:
[----:B------:R-:W-:-:S07]  /*2140*/  IADD3 R19, PT, PT, R19, 0x4, RZ ;  /* 0x0000000413137810 */ /* 0x000fce0007ffe0ff */
.L_x_35:
[----:B------:R-:W-:-:S13]  /*2150*/  ISETP.NE.AND P0, PT, R25, RZ, PT ;  /* 0x000000ff1900720c */ /* 0x000fda0003f05270 */
[----:B------:R-:W-:Y:S05]  /*2160*/  @!P0 BRA `(.L_x_25) ;  /* 0x0000000000fc8947 */ /* 0x000fea0003800000 */
[----:B------:R-:W1:Y:S01]  /*2170*/  LDC.64 R6, c[0x0][0x380] ;  /* 0x0000e000ff067b82 */ /* 0x000e620000000a00 */
[----:B0-----:R-:W-:Y:S01]  /*2180*/  R2UR UR4, R28 ;  /* 0x000000001c0472ca */ /* 0x001fe200000e0000 */
[----:B------:R-:W-:Y:S01]  /*2190*/  IMAD.IADD R3, R24, 0x1, R19 ;  /* 0x0000000118037824 */ /* 0x000fe200078e0213 */
[----:B------:R-:W-:-:S03]  /*21a0*/  R2UR UR5, R29 ;  /* 0x000000001d0572ca */ /* 0x000fc600000e0000 */
[----:B-1----:R-:W-:-:S10]  /*21b0*/  IMAD.WIDE.U32 R6, R3, 0x4, R6 ;  /* 0x0000000403067825 */ /* 0x002fd400078e0006 */
[----:B------:R0:W2:Y:S01]  /*21c0*/  LDG.E R6, desc[UR4][R6.64] ;  /* 0x0000000406067981 */ /* 0x0000a2000c1e1900 */
[----:B------:R-:W-:Y:S01]  /*21d0*/  MOV R8, 0x10 ;  /* 0x0000001000087802 */ /* 0x000fe20000000f00 */
[----:B------:R-:W1:Y:S01]  /*21e0*/  LDCU.64 UR4, c[0x4][0x8] ;  /* 0x01000100ff0477ac */ /* 0x000e620008000a00 */
[----:B------:R-:W-:Y:S01]  /*21f0*/  ISETP.NE.AND P0, PT, R25, 0x1, PT ;  /* 0x000000011900780c */ /* 0x000fe20003f05270 */
[----:B------:R3:W-:Y:S03]  /*2200*/  STL.64 [R23], R18 ;  /* 0x0000001217007387 */ /* 0x0007e60000100a00 */
[----:B------:R-:W4:Y:S01]  /*2210*/  LDC.64 R8, c[0x4][R8] ;  /* 0x0100000008087b82 */ /* 0x000f220000000a00 */
[----:B------:R-:W-:Y:S02]  /*2220*/  P2R R0, PR, RZ, 0x1 ;  /* 0x00000001ff007803 */ /* 0x000fe40000000000 */
[----:B0-----:R-:W-:Y:S01]  /*2230*/  MOV R7, R2 ;  /* 0x0000000200077202 */ /* 0x001fe20000000f00 */
[----:B-1----:R-:W-:-:S02]  /*2240*/  IMAD.U32 R4, RZ, RZ, UR4 ;  /* 0x00000004ff047e24 */ /* 0x002fc4000f8e00ff */
[----:B------:R-:W-:Y:S01]  /*2250*/  IMAD.U32 R5, RZ, RZ, UR5 ;  /* 0x00000005ff057e24 */ /* 0x000fe2000f8e00ff */
[----:B--2---:R0:W1:Y:S02]  /*2260*/  F2F.F64.F32 R10, R6 ;  /* 0x00000006000a7310 */ /* 0x0040640000201800 */
[----:B0-----:R-:W-:Y:S01]  /*2270*/  IMAD.MOV.U32 R6, RZ, RZ, R22 ;  /* 0x000000ffff067224 */ /* 0x001fe200078e0016 */
[----:B-1--4-:R3:W-:Y:S06]  /*2280*/  STL.64 [R23+0x8], R10 ;  /* 0x0000080a17007387 */ /* 0x0127ec0000100a00 */
[----:B------:R-:W-:-:S07]  /*2290*/  LEPC R20, `(.L_x_40) ;  /* 0x000000001014794e */ /* 0x000fce0000000000 */
[----:B---3--:R-:W-:Y:S05]  /*22a0*/  CALL.ABS.NOINC R8 ;  /* 0x0000000008007343 */ /* 0x008fea0003c00000 */
.L_x_40:
[----:B------:R-:W-:-:S13]  /*22b0*/  ISETP.NE.AND P6, PT, R25, 0x1, PT ;  /* 0x000000011900780c */ /* 0x000fda0003fc5270 */
[----:B------:R-:W-:Y:S05]  /*22c0*/  @!P6 BRA `(.L_x_25) ;  /* 0x0000000000a4e947 */ /* 0x000fea0003800000 */
        /* <DEDUP_REMOVED lines=13> */
[----:B------:R-:W-:Y:S01]  /*23a0*/  ISETP.NE.AND P0, PT, R25, 0x2, PT ;  /* 0x000000021900780c */ /* 0x000fe20003f05270 */
[----:B------:R-:W-:Y:S01]  /*23b0*/  IMAD.MOV.U32 R6, RZ, RZ, R22 ;  /* 0x000000ffff067224 */ /* 0x000fe200078e0016 */
[----:B------:R1:W-:Y:S01]  /*23c0*/  STL.64 [R23], R12 ;  /* 0x0000000c17007387 */ /* 0x0003e20000100a00 */
[----:B------:R-:W-:-:S02]  /*23d0*/  IMAD.MOV.U32 R7, RZ, RZ, R2 ;  /* 0x000000ffff077224 */ /* 0x000fc400078e0002 */
[----:B0-----:R-:W-:Y:S01]  /*23e0*/  IMAD.U32 R4, RZ, RZ, UR4 ;  /* 0x00000004ff047e24 */ /* 0x001fe2000f8e00ff */
[----:B------:R-:W-:Y:S01]  /*23f0*/  MOV R5, UR5 ;  /* 0x0000000500057c02 */ /* 0x000fe20008000f00 */
[----:B--2---:R0:W2:Y:S02]  /*2400*/  F2F.F64.F32 R10, R0 ;  /* 0x00000000000a7310 */ /* 0x0040a40000201800 */
[----:B0-----:R-:W-:Y:S01]  /*2410*/  P2R R0, PR, RZ, 0x1 ;  /* 0x00000001ff007803 */ /* 0x001fe20000000000 */
[----:B--23--:R1:W-:Y:S06]  /*2420*/  STL.64 [R23+0x8], R10 ;  /* 0x0000080a17007387 */ /* 0x00c3ec0000100a00 */
[----:B------:R-:W-:-:S07]  /*2430*/  LEPC R20, `(.L_x_41) ;  /* 0x000000001014794e */ /* 0x000fce0000000000 */
[----:B-1----:R-:W-:Y:S05]  /*2440*/  CALL.ABS.NOINC R8 ;  /* 0x0000000008007343 */ /* 0x002fea0003c00000 */
.L_x_41:
[----:B------:R-:W-:-:S13]  /*2450*/  ISETP.NE.AND P6, PT, R25, 0x2, PT ;  /* 0x000000021900780c */ /* 0x000fda0003fc5270 */
[----:B------:R-:W-:Y:S05]  /*2460*/  @!P6 BRA `(.L_x_25) ;  /* 0x00000000003ce947 */ /* 0x000fea0003800000 */
[----:B------:R-:W-:Y:S02]  /*2470*/  R2UR UR4, R28 ;  /* 0x000000001c0472ca */ /* 0x000fe400000e0000 */
[----:B------:R-:W-:-:S13]  /*2480*/  R2UR UR5, R29 ;  /* 0x000000001d0572ca */ /* 0x000fda00000e0000 */
[----:B------:R-:W2:Y:S01]  /*2490*/  LDG.E R16, desc[UR4][R16.64+0x8] ;  /* 0x0000080410107981 */ /* 0x000ea2000c1e1900 */
[----:B------:R-:W-:Y:S01]  /*24a0*/  VIADD R19, R19, 0x2 ;  /* 0x0000000213137836 */ /* 0x000fe20000000000 */
[----:B------:R0:W1:Y:S01]  /*24b0*/  LDC.64 R10, c[0x4][R24] ;  /* 0x01000000180a7b82 */ /* 0x0000620000000a00 */
[----:B------:R-:W3:Y:S01]  /*24c0*/  LDCU.64 UR4, c[0x4][0x8] ;  /* 0x01000100ff0477ac */ /* 0x000ee20008000a00 */
[----:B------:R-:W-:Y:S02]  /*24d0*/  IMAD.MOV.U32 R6, RZ, RZ, R22 ;  /* 0x000000ffff067224 */ /* 0x000fe400078e0016 */
[----:B------:R0:W-:Y:S01]  /*24e0*/  STL.64 [R23], R18 ;  /* 0x0000001217007387 */ /* 0x0001e20000100a00 */
[----:B------:R-:W-:Y:S02]  /*24f0*/  IMAD.MOV.U32 R7, RZ, RZ, R2 ;  /* 0x000000ffff077224 */ /* 0x000fe400078e0002 */
[----:B---3--:R-:W-:Y:S01]  /*2500*/  IMAD.U32 R4, RZ, RZ, UR4 ;  /* 0x00000004ff047e24 */ /* 0x008fe2000f8e00ff */
[----:B------:R-:W-:Y:S01]  /*2510*/  MOV R5, UR5 ;  /* 0x0000000500057c02 */ /* 0x000fe20008000f00 */
[----:B--2---:R-:W2:Y:S02]  /*2520*/  F2F.F64.F32 R8, R16 ;  /* 0x0000001000087310 */ /* 0x004ea40000201800 */
[----:B-12---:R0:W-:Y:S04]  /*2530*/  STL.64 [R23+0x8], R8 ;  /* 0x0000080817007387 */ /* 0x0061e80000100a00 */
[----:B------:R-:W-:-:S07]  /*2540*/  LEPC R20, `(.L_x_25) ;  /* 0x000000001014794e */ /* 0x000fce0000000000 */
[----:B0-----:R-:W-:Y:S05]  /*2550*/  CALL.ABS.NOINC R10 ;  /* 0x000000000a007343 */ /* 0x001fea0003c00000 */
.L_x_25:
[----:B------:R-:W1:Y:S01]  /*2560*/  LDCU UR4, c[0x0][0x398] ;  /* 0x00007300ff0477ac */ /* 0x000e620008000800 */
[----:B------:R-:W-:-:S05]  /*2570*/  VIADD R18, R18, 0x1 ;  /* 0x0000000112127836 */ /* 0x000fca0000000000 */
[----:B-1----:R-:W-:-:S13]  /*2580*/  ISETP.NE.AND P0, PT, R18, UR4, PT ;  /* 0x0000000412007c0c */ /* 0x002fda000bf05270 */
[----:B------:R-:W-:Y:S05]  /*2590*/  @P0 BRA `(.L_x_42) ;  /* 0xffffffdc00100947 */ /* 0x000fea000383ffff */
[----:B------:R-:W-:Y:S05]  /*25a0*/  EXIT ;  /* 0x000000000000794d */ /* 0x000fea0003800000 */
.L_x_43:
        /* <DEDUP_REMOVED lines=13> */
.L_x_45:


//--------------------- .nv.global.init           --------------------------
	.section	.nv.global.init,"aw",@progbits
.nv.global.init:
	.type		$str$1,@object
	.size		$str$1,($str - $str$1)
$str$1:
        /*0000*/ 	.byte	0x41, 0x5b, 0x25, 0x64, 0x5d, 0x5b, 0x25, 0x64, 0x5d, 0x3d, 0x28, 0x25, 0x66, 0x29, 0x2e, 0x20
        /*0010*/ 	.byte	0x0a, 0x00
	.type		$str,@object
	.size		$str,(.L_0 - $str)
$str:
        /*0012*/ 	.byte	0x4d, 0x3d, 0x28, 0x25, 0x64, 0x29, 0x20, 0x4e, 0x3d, 0x28, 0x25, 0x64, 0x29, 0x20, 0x4b, 0x3d
        /*0022*/ 	.byte	0x28, 0x25, 0x64, 0x29, 0x0a, 0x00
.L_0:


//--------------------- .nv.shared.reserved.0     --------------------------
	.section	.nv.shared.reserved.0,"aw",@nobits
	.weak		__nv_reservedSMEM_offset_0_alias
	.size		__nv_reservedSMEM_offset_0_alias, 0, 64
	.other		__nv_reservedSMEM_offset_0_alias,@"STO_CUDA_RESERVED_SHARED STV_DEFAULT"
__nv_reservedSMEM_offset_0_alias:
	.zero		0
	.zero		64


//--------------------- .nv.constant0.matrixMulv1 --------------------------
	.section	.nv.constant0.matrixMulv1,"a",@progbits
	.sectionflags	@""
	.align	4
.nv.constant0.matrixMulv1:
	.zero		932


//--------------------- .nv.constant0.row_col_kernel --------------------------
	.section	.nv.constant0.row_col_kernel,"a",@progbits
	.sectionflags	@""
	.align	4
.nv.constant0.row_col_kernel:
	.zero		932


//--------------------- SYMBOLS --------------------------

	.type		.nv.reservedSmem.offset0,@object
	.size		.nv.reservedSmem.offset0,0x4
	.type		vprintf,@function
